//
// Generated by NVIDIA NVVM Compiler
//
// Compiler Build ID: CL-36424714
// Cuda compilation tools, release 13.0, V13.0.88
// Based on NVVM 20.0.0
//

.version 9.0
.target sm_100
.address_size 64

	// .globl	_Z14_u162g8_kernelPvS_iiii

.visible .entry _Z14_u162g8_kernelPvS_iiii(
	.param .u64 .ptr .align 1 _Z14_u162g8_kernelPvS_iiii_param_0,
	.param .u64 .ptr .align 1 _Z14_u162g8_kernelPvS_iiii_param_1,
	.param .u32 _Z14_u162g8_kernelPvS_iiii_param_2,
	.param .u32 _Z14_u162g8_kernelPvS_iiii_param_3,
	.param .u32 _Z14_u162g8_kernelPvS_iiii_param_4,
	.param .u32 _Z14_u162g8_kernelPvS_iiii_param_5
)
{
	.reg .pred 	%p<6>;
	.reg .b16 	%rs<11>;
	.reg .b32 	%r<19>;
	.reg .b64 	%rd<13>;
	.reg .b64 	%fd<3>;

	ld.param.u64 	%rd2, [_Z14_u162g8_kernelPvS_iiii_param_0];
	ld.param.u64 	%rd3, [_Z14_u162g8_kernelPvS_iiii_param_1];
	ld.param.u32 	%r6, [_Z14_u162g8_kernelPvS_iiii_param_2];
	ld.param.u32 	%r3, [_Z14_u162g8_kernelPvS_iiii_param_3];
	ld.param.u32 	%r4, [_Z14_u162g8_kernelPvS_iiii_param_4];
	ld.param.u32 	%r5, [_Z14_u162g8_kernelPvS_iiii_param_5];
	cvta.to.global.u64 	%rd1, %rd3;
	cvta.to.global.u64 	%rd4, %rd2;
	mov.u32 	%r7, %ctaid.x;
	mov.u32 	%r8, %ntid.x;
	mov.u32 	%r9, %tid.x;
	mad.lo.s32 	%r1, %r7, %r8, %r9;
	mul.wide.s32 	%rd5, %r1, 2;
	add.s64 	%rd6, %rd4, %rd5;
	ld.global.u16 	%rs1, [%rd6];
	setp.ge.s32 	%p1, %r1, %r6;
	@%p1 bra 	$L__BB0_9;
	cvt.u32.u16 	%r2, %rs1;
	setp.lt.s32 	%p2, %r5, %r2;
	mov.b16 	%rs10, 255;
	@%p2 bra 	$L__BB0_4;
	setp.lt.s32 	%p3, %r2, %r4;
	mov.b16 	%rs10, 0;
	@%p3 bra 	$L__BB0_4;
	sub.s32 	%r10, %r2, %r4;
	shl.b32 	%r11, %r10, 12;
	sub.s32 	%r12, %r5, %r4;
	div.s32 	%r13, %r11, %r12;
	shr.u32 	%r14, %r13, 4;
	cvt.u16.u32 	%rs10, %r14;
$L__BB0_4:
	setp.ne.s16 	%p4, %rs1, 4095;
	@%p4 bra 	$L__BB0_6;
	mul.lo.s32 	%r18, %r1, 3;
	cvt.s64.s32 	%rd11, %r18;
	add.s64 	%rd12, %rd1, %rd11;
	mov.b16 	%rs8, 255;
	st.global.u8 	[%rd12], %rs8;
	mov.b16 	%rs9, 0;
	st.global.u8 	[%rd12+1], %rs9;
	st.global.u8 	[%rd12+2], %rs9;
	bra.uni 	$L__BB0_9;
$L__BB0_6:
	setp.le.s32 	%p5, %r3, %r2;
	@%p5 bra 	$L__BB0_8;
	and.b16  	%rs6, %rs10, 255;
	cvt.rn.f64.u16 	%fd1, %rs6;
	mul.f64 	%fd2, %fd1, 0d3FE8000000000000;
	cvt.rzi.u32.f64 	%r16, %fd2;
	cvt.u16.u32 	%rs7, %r16;
	mul.lo.s32 	%r17, %r1, 3;
	cvt.s64.s32 	%rd9, %r17;
	add.s64 	%rd10, %rd1, %rd9;
	st.global.u8 	[%rd10], %rs7;
	st.global.u8 	[%rd10+1], %rs7;
	st.global.u8 	[%rd10+2], %rs10;
	bra.uni 	$L__BB0_9;
$L__BB0_8:
	mul.lo.s32 	%r15, %r1, 3;
	cvt.s64.s32 	%rd7, %r15;
	add.s64 	%rd8, %rd1, %rd7;
	st.global.u8 	[%rd8], %rs10;
	st.global.u8 	[%rd8+1], %rs10;
	st.global.u8 	[%rd8+2], %rs10;
$L__BB0_9:
	ret;

}
	// .globl	_Z13_u82g8_kernelPvS_iiii
.visible .entry _Z13_u82g8_kernelPvS_iiii(
	.param .u64 .ptr .align 1 _Z13_u82g8_kernelPvS_iiii_param_0,
	.param .u64 .ptr .align 1 _Z13_u82g8_kernelPvS_iiii_param_1,
	.param .u32 _Z13_u82g8_kernelPvS_iiii_param_2,
	.param .u32 _Z13_u82g8_kernelPvS_iiii_param_3,
	.param .u32 _Z13_u82g8_kernelPvS_iiii_param_4,
	.param .u32 _Z13_u82g8_kernelPvS_iiii_param_5
)
{
	.reg .pred 	%p<6>;
	.reg .b16 	%rs<12>;
	.reg .b32 	%r<19>;
	.reg .b64 	%rd<13>;
	.reg .b64 	%fd<3>;

	ld.param.u64 	%rd2, [_Z13_u82g8_kernelPvS_iiii_param_0];
	ld.param.u64 	%rd3, [_Z13_u82g8_kernelPvS_iiii_param_1];
	ld.param.u32 	%r6, [_Z13_u82g8_kernelPvS_iiii_param_2];
	ld.param.u32 	%r3, [_Z13_u82g8_kernelPvS_iiii_param_3];
	ld.param.u32 	%r4, [_Z13_u82g8_kernelPvS_iiii_param_4];
	ld.param.u32 	%r5, [_Z13_u82g8_kernelPvS_iiii_param_5];
	cvta.to.global.u64 	%rd1, %rd3;
	cvta.to.global.u64 	%rd4, %rd2;
	mov.u32 	%r7, %ctaid.x;
	mov.u32 	%r8, %ntid.x;
	mov.u32 	%r9, %tid.x;
	mad.lo.s32 	%r1, %r7, %r8, %r9;
	cvt.s64.s32 	%rd5, %r1;
	add.s64 	%rd6, %rd4, %rd5;
	ld.global.u8 	%rs1, [%rd6];
	cvt.u32.u16 	%r10, %rs1;
	and.b32  	%r2, %r10, 255;
	setp.ge.s32 	%p1, %r1, %r6;
	@%p1 bra 	$L__BB1_9;
	setp.lt.s32 	%p2, %r5, %r2;
	mov.b16 	%rs11, 255;
	@%p2 bra 	$L__BB1_4;
	setp.lt.s32 	%p3, %r2, %r4;
	mov.b16 	%rs11, 0;
	@%p3 bra 	$L__BB1_4;
	sub.s32 	%r11, %r2, %r4;
	mul.lo.s32 	%r12, %r11, 255;
	sub.s32 	%r13, %r5, %r4;
	div.s32 	%r14, %r12, %r13;
	cvt.u16.u32 	%rs11, %r14;
$L__BB1_4:
	setp.ne.s16 	%p4, %rs1, 255;
	@%p4 bra 	$L__BB1_6;
	mul.lo.s32 	%r18, %r1, 3;
	cvt.s64.s32 	%rd11, %r18;
	add.s64 	%rd12, %rd1, %rd11;
	mov.b16 	%rs9, 255;
	st.global.u8 	[%rd12], %rs9;
	mov.b16 	%rs10, 0;
	st.global.u8 	[%rd12+1], %rs10;
	st.global.u8 	[%rd12+2], %rs10;
	bra.uni 	$L__BB1_9;
$L__BB1_6:
	setp.le.s32 	%p5, %r3, %r2;
	@%p5 bra 	$L__BB1_8;
	and.b16  	%rs7, %rs11, 255;
	cvt.rn.f64.u16 	%fd1, %rs7;
	mul.f64 	%fd2, %fd1, 0d3FE8000000000000;
	cvt.rzi.u32.f64 	%r16, %fd2;
	cvt.u16.u32 	%rs8, %r16;
	mul.lo.s32 	%r17, %r1, 3;
	cvt.s64.s32 	%rd9, %r17;
	add.s64 	%rd10, %rd1, %rd9;
	st.global.u8 	[%rd10], %rs8;
	st.global.u8 	[%rd10+1], %rs8;
	st.global.u8 	[%rd10+2], %rs11;
	bra.uni 	$L__BB1_9;
$L__BB1_8:
	mul.lo.s32 	%r15, %r1, 3;
	cvt.s64.s32 	%rd7, %r15;
	add.s64 	%rd8, %rd1, %rd7;
	st.global.u8 	[%rd8], %rs11;
	st.global.u8 	[%rd8+1], %rs11;
	st.global.u8 	[%rd8+2], %rs11;
$L__BB1_9:
	ret;

}
	// .globl	_Z15_u82rgb8_kernelPvS_iiiii
.visible .entry _Z15_u82rgb8_kernelPvS_iiiii(
	.param .u64 .ptr .align 1 _Z15_u82rgb8_kernelPvS_iiiii_param_0,
	.param .u64 .ptr .align 1 _Z15_u82rgb8_kernelPvS_iiiii_param_1,
	.param .u32 _Z15_u82rgb8_kernelPvS_iiiii_param_2,
	.param .u32 _Z15_u82rgb8_kernelPvS_iiiii_param_3,
	.param .u32 _Z15_u82rgb8_kernelPvS_iiiii_param_4,
	.param .u32 _Z15_u82rgb8_kernelPvS_iiiii_param_5,
	.param .u32 _Z15_u82rgb8_kernelPvS_iiiii_param_6
)
{
	.reg .pred 	%p<8>;
	.reg .b16 	%rs<18>;
	.reg .b32 	%r<35>;
	.reg .b32 	%f<11>;
	.reg .b64 	%rd<13>;
	.reg .b64 	%fd<3>;

	ld.param.u64 	%rd1, [_Z15_u82rgb8_kernelPvS_iiiii_param_0];
	ld.param.u64 	%rd2, [_Z15_u82rgb8_kernelPvS_iiiii_param_1];
	ld.param.u32 	%r8, [_Z15_u82rgb8_kernelPvS_iiiii_param_2];
	ld.param.u32 	%r5, [_Z15_u82rgb8_kernelPvS_iiiii_param_3];
	ld.param.u32 	%r6, [_Z15_u82rgb8_kernelPvS_iiiii_param_5];
	ld.param.u32 	%r7, [_Z15_u82rgb8_kernelPvS_iiiii_param_6];
	mov.u32 	%r9, %ctaid.x;
	mov.u32 	%r10, %ntid.x;
	mov.u32 	%r11, %tid.x;
	mad.lo.s32 	%r12, %r9, %r10, %r11;
	shr.u32 	%r13, %r5, 31;
	add.s32 	%r14, %r5, %r13;
	shr.s32 	%r15, %r14, 1;
	div.s32 	%r16, %r12, %r15;
	mul.lo.s32 	%r17, %r16, %r15;
	sub.s32 	%r18, %r12, %r17;
	shl.b32 	%r19, %r18, 1;
	mul.lo.s32 	%r20, %r5, %r16;
	shl.b32 	%r21, %r20, 1;
	add.s32 	%r1, %r19, %r21;
	add.s32 	%r2, %r1, %r5;
	add.s32 	%r22, %r2, 1;
	setp.ge.s32 	%p1, %r22, %r8;
	@%p1 bra 	$L__BB2_11;
	cvta.to.global.u64 	%rd3, %rd1;
	cvt.s64.s32 	%rd4, %r1;
	add.s64 	%rd5, %rd3, %rd4;
	ld.global.u8 	%rs8, [%rd5];
	cvt.rn.f32.u16 	%f3, %rs8;
	cvt.s64.s32 	%rd6, %r5;
	add.s64 	%rd7, %rd5, %rd6;
	ld.global.u8 	%rs9, [%rd7+1];
	cvt.rn.f32.u16 	%f4, %rs9;
	add.f32 	%f5, %f3, %f4;
	cvt.f64.f32 	%fd1, %f5;
	mul.f64 	%fd2, %fd1, 0d3FD999999999999A;
	cvt.rn.f32.f64 	%f1, %fd2;
	ld.global.u8 	%r4, [%rd7];
	ld.global.u8 	%r3, [%rd5+1];
	setp.lt.s32 	%p2, %r7, %r4;
	mov.b16 	%rs15, 255;
	@%p2 bra 	$L__BB2_4;
	setp.lt.s32 	%p3, %r4, %r6;
	mov.b16 	%rs15, 0;
	@%p3 bra 	$L__BB2_4;
	sub.s32 	%r23, %r4, %r6;
	mul.lo.s32 	%r24, %r23, 255;
	sub.s32 	%r25, %r7, %r6;
	div.s32 	%r26, %r24, %r25;
	cvt.u16.u32 	%rs15, %r26;
$L__BB2_4:
	setp.lt.s32 	%p4, %r7, %r3;
	mov.b16 	%rs16, 255;
	@%p4 bra 	$L__BB2_7;
	setp.lt.s32 	%p5, %r3, %r6;
	mov.b16 	%rs16, 0;
	@%p5 bra 	$L__BB2_7;
	sub.s32 	%r27, %r3, %r6;
	mul.lo.s32 	%r28, %r27, 255;
	sub.s32 	%r29, %r7, %r6;
	div.s32 	%r30, %r28, %r29;
	cvt.u16.u32 	%rs16, %r30;
$L__BB2_7:
	cvt.rn.f32.s32 	%f6, %r7;
	setp.gt.f32 	%p6, %f1, %f6;
	mov.b16 	%rs17, 255;
	@%p6 bra 	$L__BB2_10;
	cvt.rn.f32.s32 	%f2, %r6;
	setp.lt.f32 	%p7, %f1, %f2;
	mov.b16 	%rs17, 0;
	@%p7 bra 	$L__BB2_10;
	sub.f32 	%f7, %f1, %f2;
	mul.f32 	%f8, %f7, 0f437F0000;
	sub.s32 	%r31, %r7, %r6;
	cvt.rn.f32.s32 	%f9, %r31;
	div.rn.f32 	%f10, %f8, %f9;
	cvt.rzi.u32.f32 	%r32, %f10;
	cvt.u16.u32 	%rs17, %r32;
$L__BB2_10:
	cvta.to.global.u64 	%rd8, %rd2;
	mul.lo.s32 	%r33, %r1, 3;
	cvt.s64.s32 	%rd9, %r33;
	add.s64 	%rd10, %rd8, %rd9;
	st.global.u8 	[%rd10], %rs15;
	st.global.u8 	[%rd10+1], %rs17;
	st.global.u8 	[%rd10+2], %rs16;
	st.global.u8 	[%rd10+3], %rs15;
	st.global.u8 	[%rd10+4], %rs17;
	st.global.u8 	[%rd10+5], %rs16;
	mul.lo.s32 	%r34, %r2, 3;
	cvt.s64.s32 	%rd11, %r34;
	add.s64 	%rd12, %rd8, %rd11;
	st.global.u8 	[%rd12], %rs15;
	st.global.u8 	[%rd12+1], %rs17;
	st.global.u8 	[%rd12+2], %rs16;
	st.global.u8 	[%rd12+3], %rs15;
	st.global.u8 	[%rd12+4], %rs17;
	st.global.u8 	[%rd12+5], %rs16;
$L__BB2_11:
	ret;

}


// ===== COMPILED SASS (sm_100) =====

	.target	sm_100

	.elftype	@"ET_EXEC"


//--------------------- .note.nv.tkinfo           --------------------------
	.section	.note.nv.tkinfo,"",@"SHT_NOTE"
	.sectionflags	@"SHF_NOTE_NV_TKINFO"
	.tkinfo
        /*0018*/ 	.word	0x00000002
        /*0030*/ 	.string	""
        /*0030*/ 	.string	"ptxas"
        /*0030*/ 	.string	"Cuda compilation tools, release 13.0, V13.0.88"
        /*0030*/ 	.string	"Build cuda_13.0.r13.0/compiler.36424714_0"
        /*0030*/ 	.string	"-arch sm_100 -m 64 "



//--------------------- .note.nv.cuinfo           --------------------------
	.section	.note.nv.cuinfo,"",@"SHT_NOTE"
	.sectionflags	@"SHF_NOTE_NV_CUINFO"
        /*0018*/ 	.short	0x0002
        /*001a*/ 	.short	0x0064
        /*001c*/ 	.short	0x0082
	.zero		2


//--------------------- .nv.info                  --------------------------
	.section	.nv.info,"",@"SHT_CUDA_INFO"
	.align	4


	//----- nvinfo : EIATTR_REGCOUNT
	.align		4
        /*0000*/ 	.byte	0x04, 0x2f
        /*0002*/ 	.short	(.L_1 - .L_0)
	.align		4
.L_0:
        /*0004*/ 	.word	index@(_Z14_u162g8_kernelPvS_iiii)
        /*0008*/ 	.word	0x0000000e


	//----- nvinfo : EIATTR_FRAME_SIZE
	.align		4
.L_1:
        /*000c*/ 	.byte	0x04, 0x11
        /*000e*/ 	.short	(.L_3 - .L_2)
	.align		4
.L_2:
        /*0010*/ 	.word	index@(_Z14_u162g8_kernelPvS_iiii)
        /*0014*/ 	.word	0x00000000


	//----- nvinfo : EIATTR_REGCOUNT
	.align		4
.L_3:
        /*0018*/ 	.byte	0x04, 0x2f
        /*001a*/ 	.short	(.L_5 - .L_4)
	.align		4
.L_4:
        /*001c*/ 	.word	index@(_Z13_u82g8_kernelPvS_iiii)
        /*0020*/ 	.word	0x0000000d


	//----- nvinfo : EIATTR_FRAME_SIZE
	.align		4
.L_5:
        /*0024*/ 	.byte	0x04, 0x11
        /*0026*/ 	.short	(.L_7 - .L_6)
	.align		4
.L_6:
        /*0028*/ 	.word	index@(_Z13_u82g8_kernelPvS_iiii)
        /*002c*/ 	.word	0x00000000


	//----- nvinfo : EIATTR_REGCOUNT
	.align		4
.L_7:
        /*0030*/ 	.byte	0x04, 0x2f
        /*0032*/ 	.short	(.L_9 - .L_8)
	.align		4
.L_8:
        /*0034*/ 	.word	index@(_Z15_u82rgb8_kernelPvS_iiiii)
        /*0038*/ 	.word	0x00000014


	//----- nvinfo : EIATTR_FRAME_SIZE
	.align		4
.L_9:
        /*003c*/ 	.byte	0x04, 0x11
        /*003e*/ 	.short	(.L_11 - .L_10)
	.align		4
.L_10:
        /*0040*/ 	.word	index@($__internal_0_$__cuda_sm3x_div_rn_noftz_f32_slowpath)
        /*0044*/ 	.word	0x00000000


	//----- nvinfo : EIATTR_FRAME_SIZE
	.align		4
.L_11:
        /*0048*/ 	.byte	0x04, 0x11
        /*004a*/ 	.short	(.L_13 - .L_12)
	.align		4
.L_12:
        /*004c*/ 	.word	index@(_Z15_u82rgb8_kernelPvS_iiiii)
        /*0050*/ 	.word	0x00000000


	//----- nvinfo : EIATTR_MIN_STACK_SIZE
	.align		4
.L_13:
        /*0054*/ 	.byte	0x04, 0x12
        /*0056*/ 	.short	(.L_15 - .L_14)
	.align		4
.L_14:
        /*0058*/ 	.word	index@(_Z15_u82rgb8_kernelPvS_iiiii)
        /*005c*/ 	.word	0x00000000


	//----- nvinfo : EIATTR_MIN_STACK_SIZE
	.align		4
.L_15:
        /*0060*/ 	.byte	0x04, 0x12
        /*0062*/ 	.short	(.L_17 - .L_16)
	.align		4
.L_16:
        /*0064*/ 	.word	index@(_Z13_u82g8_kernelPvS_iiii)
        /*0068*/ 	.word	0x00000000


	//----- nvinfo : EIATTR_MIN_STACK_SIZE
	.align		4
.L_17:
        /*006c*/ 	.byte	0x04, 0x12
        /*006e*/ 	.short	(.L_19 - .L_18)
	.align		4
.L_18:
        /*0070*/ 	.word	index@(_Z14_u162g8_kernelPvS_iiii)
        /*0074*/ 	.word	0x00000000
.L_19:


//--------------------- .nv.compat                --------------------------
	.section	.nv.compat,"",@"SHT_CUDA_COMPAT_INFO"
	.align	4
        /*0000*/ 	.byte	0x02, 0x09, 0x00, 0x00, 0x02, 0x02, 0x01, 0x00, 0x02, 0x05, 0x05, 0x00, 0x03, 0x07, 0x01, 0x01
        /*0010*/ 	.byte	0x02, 0x03, 0x00, 0x00, 0x02, 0x06, 0x01, 0x00, 0x04, 0x0b, 0x08, 0x00, 0x01, 0x00, 0x00, 0x00
        /*0020*/ 	.byte	0x00, 0x00, 0x00, 0x00


//--------------------- .nv.info._Z15_u82rgb8_kernelPvS_iiiii --------------------------
	.section	.nv.info._Z15_u82rgb8_kernelPvS_iiiii,"",@"SHT_CUDA_INFO"
	.sectionflags	@""
	.align	4


	//----- nvinfo : EIATTR_CUDA_API_VERSION
	.align		4
        /*0000*/ 	.byte	0x04, 0x37
        /*0002*/ 	.short	(.L_21 - .L_20)
.L_20:
        /*0004*/ 	.word	0x00000082


	//----- nvinfo : EIATTR_KPARAM_INFO
	.align		4
.L_21:
        /*0008*/ 	.byte	0x04, 0x17
        /*000a*/ 	.short	(.L_23 - .L_22)
.L_22:
        /*000c*/ 	.word	0x00000000
        /*0010*/ 	.short	0x0006
        /*0012*/ 	.short	0x0020
        /*0014*/ 	.byte	0x00, 0xf0, 0x11, 0x00


	//----- nvinfo : EIATTR_KPARAM_INFO
	.align		4
.L_23:
        /*0018*/ 	.byte	0x04, 0x17
        /*001a*/ 	.short	(.L_25 - .L_24)
.L_24:
        /*001c*/ 	.word	0x00000000
        /*0020*/ 	.short	0x0005
        /*0022*/ 	.short	0x001c
        /*0024*/ 	.byte	0x00, 0xf0, 0x11, 0x00


	//----- nvinfo : EIATTR_KPARAM_INFO
	.align		4
.L_25:
        /*0028*/ 	.byte	0x04, 0x17
        /*002a*/ 	.short	(.L_27 - .L_26)
.L_26:
        /*002c*/ 	.word	0x00000000
        /*0030*/ 	.short	0x0004
        /*0032*/ 	.short	0x0018
        /*0034*/ 	.byte	0x00, 0xf0, 0x11, 0x00


	//----- nvinfo : EIATTR_KPARAM_INFO
	.align		4
.L_27:
        /*0038*/ 	.byte	0x04, 0x17
        /*003a*/ 	.short	(.L_29 - .L_28)
.L_28:
        /*003c*/ 	.word	0x00000000
        /*0040*/ 	.short	0x0003
        /*0042*/ 	.short	0x0014
        /*0044*/ 	.byte	0x00, 0xf0, 0x11, 0x00


	//----- nvinfo : EIATTR_KPARAM_INFO
	.align		4
.L_29:
        /*0048*/ 	.byte	0x04, 0x17
        /*004a*/ 	.short	(.L_31 - .L_30)
.L_30:
        /*004c*/ 	.word	0x00000000
        /*0050*/ 	.short	0x0002
        /*0052*/ 	.short	0x0010
        /*0054*/ 	.byte	0x00, 0xf0, 0x11, 0x00


	//----- nvinfo : EIATTR_KPARAM_INFO
	.align		4
.L_31:
        /*0058*/ 	.byte	0x04, 0x17
        /*005a*/ 	.short	(.L_33 - .L_32)
.L_32:
        /*005c*/ 	.word	0x00000000
        /*0060*/ 	.short	0x0001
        /*0062*/ 	.short	0x0008
        /*0064*/ 	.byte	0x00, 0xf5, 0x21, 0x00


	//----- nvinfo : EIATTR_KPARAM_INFO
	.align		4
.L_33:
        /*0068*/ 	.byte	0x04, 0x17
        /*006a*/ 	.short	(.L_35 - .L_34)
.L_34:
        /*006c*/ 	.word	0x00000000
        /*0070*/ 	.short	0x0000
        /*0072*/ 	.short	0x0000
        /*0074*/ 	.byte	0x00, 0xf5, 0x21, 0x00


	//----- nvinfo : EIATTR_SPARSE_MMA_MASK
	.align		4
.L_35:
        /*0078*/ 	.byte	0x03, 0x50
        /*007a*/ 	.short	0x0000


	//----- nvinfo : EIATTR_MAXREG_COUNT
	.align		4
        /*007c*/ 	.byte	0x03, 0x1b
        /*007e*/ 	.short	0x00ff


	//----- nvinfo : EIATTR_MERCURY_ISA_VERSION
	.align		4
        /*0080*/ 	.byte	0x03, 0x5f
        /*0082*/ 	.short	0x0101


	//----- nvinfo : EIATTR_VRC_CTA_INIT_COUNT
	.align		4
        /*0084*/ 	.byte	0x02, 0x4a
	.zero		1
	.zero		1


	//----- nvinfo : EIATTR_EXIT_INSTR_OFFSETS
	.align		4
        /*0088*/ 	.byte	0x04, 0x1c
        /*008a*/ 	.short	(.L_37 - .L_36)


	//   ....[0]....
.L_36:
        /*008c*/ 	.word	0x00000290


	//   ....[1]....
        /*0090*/ 	.word	0x00000bd0


	//----- nvinfo : EIATTR_CRS_STACK_SIZE
	.align		4
.L_37:
        /*0094*/ 	.byte	0x04, 0x1e
        /*0096*/ 	.short	(.L_39 - .L_38)
.L_38:
        /*0098*/ 	.word	0x00000000


	//----- nvinfo : EIATTR_CBANK_PARAM_SIZE
	.align		4
.L_39:
        /*009c*/ 	.byte	0x03, 0x19
        /*009e*/ 	.short	0x0024


	//----- nvinfo : EIATTR_PARAM_CBANK
	.align		4
        /*00a0*/ 	.byte	0x04, 0x0a
        /*00a2*/ 	.short	(.L_41 - .L_40)
	.align		4
.L_40:
        /*00a4*/ 	.word	index@(.nv.constant0._Z15_u82rgb8_kernelPvS_iiiii)
        /*00a8*/ 	.short	0x0380
        /*00aa*/ 	.short	0x0024


	//----- nvinfo : EIATTR_SW_WAR
	.align		4
.L_41:
        /*00ac*/ 	.byte	0x04, 0x36
        /*00ae*/ 	.short	(.L_43 - .L_42)
.L_42:
        /*00b0*/ 	.word	0x00000008
.L_43:


//--------------------- .nv.info._Z13_u82g8_kernelPvS_iiii --------------------------
	.section	.nv.info._Z13_u82g8_kernelPvS_iiii,"",@"SHT_CUDA_INFO"
	.sectionflags	@""
	.align	4


	//----- nvinfo : EIATTR_CUDA_API_VERSION
	.align		4
        /*0000*/ 	.byte	0x04, 0x37
        /*0002*/ 	.short	(.L_45 - .L_44)
.L_44:
        /*0004*/ 	.word	0x00000082


	//----- nvinfo : EIATTR_KPARAM_INFO
	.align		4
.L_45:
        /*0008*/ 	.byte	0x04, 0x17
        /*000a*/ 	.short	(.L_47 - .L_46)
.L_46:
        /*000c*/ 	.word	0x00000000
        /*0010*/ 	.short	0x0005
        /*0012*/ 	.short	0x001c
        /*0014*/ 	.byte	0x00, 0xf0, 0x11, 0x00


	//----- nvinfo : EIATTR_KPARAM_INFO
	.align		4
.L_47:
        /*0018*/ 	.byte	0x04, 0x17
        /*001a*/ 	.short	(.L_49 - .L_48)
.L_48:
        /*001c*/ 	.word	0x00000000
        /*0020*/ 	.short	0x0004
        /*0022*/ 	.short	0x0018
        /*0024*/ 	.byte	0x00, 0xf0, 0x11, 0x00


	//----- nvinfo : EIATTR_KPARAM_INFO
	.align		4
.L_49:
        /*0028*/ 	.byte	0x04, 0x17
        /*002a*/ 	.short	(.L_51 - .L_50)
.L_50:
        /*002c*/ 	.word	0x00000000
        /*0030*/ 	.short	0x0003
        /*0032*/ 	.short	0x0014
        /*0034*/ 	.byte	0x00, 0xf0, 0x11, 0x00


	//----- nvinfo : EIATTR_KPARAM_INFO
	.align		4
.L_51:
        /*0038*/ 	.byte	0x04, 0x17
        /*003a*/ 	.short	(.L_53 - .L_52)
.L_52:
        /*003c*/ 	.word	0x00000000
        /*0040*/ 	.short	0x0002
        /*0042*/ 	.short	0x0010
        /*0044*/ 	.byte	0x00, 0xf0, 0x11, 0x00


	//----- nvinfo : EIATTR_KPARAM_INFO
	.align		4
.L_53:
        /*0048*/ 	.byte	0x04, 0x17
        /*004a*/ 	.short	(.L_55 - .L_54)
.L_54:
        /*004c*/ 	.word	0x00000000
        /*0050*/ 	.short	0x0001
        /*0052*/ 	.short	0x0008
        /*0054*/ 	.byte	0x00, 0xf5, 0x21, 0x00


	//----- nvinfo : EIATTR_KPARAM_INFO
	.align		4
.L_55:
        /*0058*/ 	.byte	0x04, 0x17
        /*005a*/ 	.short	(.L_57 - .L_56)
.L_56:
        /*005c*/ 	.word	0x00000000
        /*0060*/ 	.short	0x0000
        /*0062*/ 	.short	0x0000
        /*0064*/ 	.byte	0x00, 0xf5, 0x21, 0x00


	//----- nvinfo : EIATTR_SPARSE_MMA_MASK
	.align		4
.L_57:
        /*0068*/ 	.byte	0x03, 0x50
        /*006a*/ 	.short	0x0000


	//----- nvinfo : EIATTR_MAXREG_COUNT
	.align		4
        /*006c*/ 	.byte	0x03, 0x1b
        /*006e*/ 	.short	0x00ff


	//----- nvinfo : EIATTR_MERCURY_ISA_VERSION
	.align		4
        /*0070*/ 	.byte	0x03, 0x5f
        /*0072*/ 	.short	0x0101


	//----- nvinfo : EIATTR_VRC_CTA_INIT_COUNT
	.align		4
        /*0074*/ 	.byte	0x02, 0x4a
	.zero		1
	.zero		1


	//----- nvinfo : EIATTR_EXIT_INSTR_OFFSETS
	.align		4
        /*0078*/ 	.byte	0x04, 0x1c
        /*007a*/ 	.short	(.L_59 - .L_58)


	//   ....[0]....
.L_58:
        /*007c*/ 	.word	0x000000a0


	//   ....[1]....
        /*0080*/ 	.word	0x000003f0


	//   ....[2]....
        /*0084*/ 	.word	0x000004e0


	//   ....[3]....
        /*0088*/ 	.word	0x00000560


	//----- nvinfo : EIATTR_CRS_STACK_SIZE
	.align		4
.L_59:
        /*008c*/ 	.byte	0x04, 0x1e
        /*008e*/ 	.short	(.L_61 - .L_60)
.L_60:
        /*0090*/ 	.word	0x00000000


	//----- nvinfo : EIATTR_CBANK_PARAM_SIZE
	.align		4
.L_61:
        /*0094*/ 	.byte	0x03, 0x19
        /*0096*/ 	.short	0x0020


	//----- nvinfo : EIATTR_PARAM_CBANK
	.align		4
        /*0098*/ 	.byte	0x04, 0x0a
        /*009a*/ 	.short	(.L_63 - .L_62)
	.align		4
.L_62:
        /*009c*/ 	.word	index@(.nv.constant0._Z13_u82g8_kernelPvS_iiii)
        /*00a0*/ 	.short	0x0380
        /*00a2*/ 	.short	0x0020


	//----- nvinfo : EIATTR_SW_WAR
	.align		4
.L_63:
        /*00a4*/ 	.byte	0x04, 0x36
        /*00a6*/ 	.short	(.L_65 - .L_64)
.L_64:
        /*00a8*/ 	.word	0x00000008
.L_65:


//--------------------- .nv.info._Z14_u162g8_kernelPvS_iiii --------------------------
	.section	.nv.info._Z14_u162g8_kernelPvS_iiii,"",@"SHT_CUDA_INFO"
	.sectionflags	@""
	.align	4


	//----- nvinfo : EIATTR_CUDA_API_VERSION
	.align		4
        /*0000*/ 	.byte	0x04, 0x37
        /*0002*/ 	.short	(.L_67 - .L_66)
.L_66:
        /*0004*/ 	.word	0x00000082


	//----- nvinfo : EIATTR_KPARAM_INFO
	.align		4
.L_67:
        /*0008*/ 	.byte	0x04, 0x17
        /*000a*/ 	.short	(.L_69 - .L_68)
.L_68:
        /*000c*/ 	.word	0x00000000
        /*0010*/ 	.short	0x0005
        /*0012*/ 	.short	0x001c
        /*0014*/ 	.byte	0x00, 0xf0, 0x11, 0x00


	//----- nvinfo : EIATTR_KPARAM_INFO
	.align		4
.L_69:
        /*0018*/ 	.byte	0x04, 0x17
        /*001a*/ 	.short	(.L_71 - .L_70)
.L_70:
        /*001c*/ 	.word	0x00000000
        /*0020*/ 	.short	0x0004
        /*0022*/ 	.short	0x0018
        /*0024*/ 	.byte	0x00, 0xf0, 0x11, 0x00


	//----- nvinfo : EIATTR_KPARAM_INFO
	.align		4
.L_71:
        /*0028*/ 	.byte	0x04, 0x17
        /*002a*/ 	.short	(.L_73 - .L_72)
.L_72:
        /*002c*/ 	.word	0x00000000
        /*0030*/ 	.short	0x0003
        /*0032*/ 	.short	0x0014
        /*0034*/ 	.byte	0x00, 0xf0, 0x11, 0x00


	//----- nvinfo : EIATTR_KPARAM_INFO
	.align		4
.L_73:
        /*0038*/ 	.byte	0x04, 0x17
        /*003a*/ 	.short	(.L_75 - .L_74)
.L_74:
        /*003c*/ 	.word	0x00000000
        /*0040*/ 	.short	0x0002
        /*0042*/ 	.short	0x0010
        /*0044*/ 	.byte	0x00, 0xf0, 0x11, 0x00


	//----- nvinfo : EIATTR_KPARAM_INFO
	.align		4
.L_75:
        /*0048*/ 	.byte	0x04, 0x17
        /*004a*/ 	.short	(.L_77 - .L_76)
.L_76:
        /*004c*/ 	.word	0x00000000
        /*0050*/ 	.short	0x0001
        /*0052*/ 	.short	0x0008
        /*0054*/ 	.byte	0x00, 0xf5, 0x21, 0x00


	//----- nvinfo : EIATTR_KPARAM_INFO
	.align		4
.L_77:
        /*0058*/ 	.byte	0x04, 0x17
        /*005a*/ 	.short	(.L_79 - .L_78)
.L_78:
        /*005c*/ 	.word	0x00000000
        /*0060*/ 	.short	0x0000
        /*0062*/ 	.short	0x0000
        /*0064*/ 	.byte	0x00, 0xf5, 0x21, 0x00


	//----- nvinfo : EIATTR_SPARSE_MMA_MASK
	.align		4
.L_79:
        /*0068*/ 	.byte	0x03, 0x50
        /*006a*/ 	.short	0x0000


	//----- nvinfo : EIATTR_MAXREG_COUNT
	.align		4
        /*006c*/ 	.byte	0x03, 0x1b
        /*006e*/ 	.short	0x00ff


	//----- nvinfo : EIATTR_MERCURY_ISA_VERSION
	.align		4
        /*0070*/ 	.byte	0x03, 0x5f
        /*0072*/ 	.short	0x0101


	//----- nvinfo : EIATTR_VRC_CTA_INIT_COUNT
	.align		4
        /*0074*/ 	.byte	0x02, 0x4a
	.zero		1
	.zero		1


	//----- nvinfo : EIATTR_EXIT_INSTR_OFFSETS
	.align		4
        /*0078*/ 	.byte	0x04, 0x1c
        /*007a*/ 	.short	(.L_81 - .L_80)


	//   ....[0]....
.L_80:
        /*007c*/ 	.word	0x00000070


	//   ....[1]....
        /*0080*/ 	.word	0x00000400


	//   ....[2]....
        /*0084*/ 	.word	0x000004f0


	//   ....[3]....
        /*0088*/ 	.word	0x00000570


	//----- nvinfo : EIATTR_CRS_STACK_SIZE
	.align		4
.L_81:
        /*008c*/ 	.byte	0x04, 0x1e
        /*008e*/ 	.short	(.L_83 - .L_82)
.L_82:
        /*0090*/ 	.word	0x00000000


	//----- nvinfo : EIATTR_CBANK_PARAM_SIZE
	.align		4
.L_83:
        /*0094*/ 	.byte	0x03, 0x19
        /*0096*/ 	.short	0x0020


	//----- nvinfo : EIATTR_PARAM_CBANK
	.align		4
        /*0098*/ 	.byte	0x04, 0x0a
        /*009a*/ 	.short	(.L_85 - .L_84)
	.align		4
.L_84:
        /*009c*/ 	.word	index@(.nv.constant0._Z14_u162g8_kernelPvS_iiii)
        /*00a0*/ 	.short	0x0380
        /*00a2*/ 	.short	0x0020


	//----- nvinfo : EIATTR_SW_WAR
	.align		4
.L_85:
        /*00a4*/ 	.byte	0x04, 0x36
        /*00a6*/ 	.short	(.L_87 - .L_86)
.L_86:
        /*00a8*/ 	.word	0x00000008
.L_87:


//--------------------- .nv.callgraph             --------------------------
	.section	.nv.callgraph,"",@"SHT_CUDA_CALLGRAPH"
	.align	4
	.sectionentsize	8
	.align		4
        /*0000*/ 	.word	0x00000000
	.align		4
        /*0004*/ 	.word	0xffffffff
	.align		4
        /*0008*/ 	.word	0x00000000
	.align		4
        /*000c*/ 	.word	0xfffffffe
	.align		4
        /*0010*/ 	.word	0x00000000
	.align		4
        /*0014*/ 	.word	0xfffffffd
	.align		4
        /*0018*/ 	.word	0x00000000
	.align		4
        /*001c*/ 	.word	0xfffffffc


//--------------------- .text._Z15_u82rgb8_kernelPvS_iiiii --------------------------
	.section	.text._Z15_u82rgb8_kernelPvS_iiiii,"ax",@progbits
	.align	128
        .global         _Z15_u82rgb8_kernelPvS_iiiii
        .type           _Z15_u82rgb8_kernelPvS_iiiii,@function
        .size           _Z15_u82rgb8_kernelPvS_iiiii,(.L_x_30 - _Z15_u82rgb8_kernelPvS_iiiii)
        .other          _Z15_u82rgb8_kernelPvS_iiiii,@"STO_CUDA_ENTRY STV_DEFAULT"
_Z15_u82rgb8_kernelPvS_iiiii:
.text._Z15_u82rgb8_kernelPvS_iiiii:
[----:B------:R-:W-:Y:S08]  /*0000*/  LDC R1, c[0x0][0x37c] ;  /* 0x0000df00ff017b82 */ /* 0x000ff00000000800 */
[----:B------:R-:W0:Y:S01]  /*0010*/  LDC R3, c[0x0][0x394] ;  /* 0x0000e500ff037b82 */ /* 0x000e220000000800 */
[----:B------:R-:W1:Y:S07]  /*0020*/  S2R R9, SR_TID.X ;  /* 0x0000000000097919 */ /* 0x000e6e0000002100 */
[----:B------:R-:W1:Y:S01]  /*0030*/  S2UR UR4, SR_CTAID.X ;  /* 0x00000000000479c3 */ /* 0x000e620000002500 */
[----:B0-----:R-:W-:-:S04]  /*0040*/  LEA.HI R0, R3, R3, RZ, 0x1 ;  /* 0x0000000303007211 */ /* 0x001fc800078f08ff */
[----:B------:R-:W-:-:S03]  /*0050*/  SHF.R.S32.HI R7, RZ, 0x1, R0 ;  /* 0x00000001ff077819 */ /* 0x000fc60000011400 */
[----:B------:R-:W1:Y:S01]  /*0060*/  LDC R0, c[0x0][0x360] ;  /* 0x0000d800ff007b82 */ /* 0x000e620000000800 */
[----:B------:R-:W-:-:S04]  /*0070*/  IABS R11, R7 ;  /* 0x00000007000b7213 */ /* 0x000fc80000000000 */
[----:B------:R-:W0:Y:S08]  /*0080*/  I2F.RP R2, R11 ;  /* 0x0000000b00027306 */ /* 0x000e300000209400 */
[----:B0-----:R-:W0:Y:S01]  /*0090*/  MUFU.RCP R2, R2 ;  /* 0x0000000200027308 */ /* 0x001e220000001000 */
[----:B-1----:R-:W-:Y:S01]  /*00a0*/  IMAD R0, R0, UR4, R9 ;  /* 0x0000000400007c24 */ /* 0x002fe2000f8e0209 */
[----:B------:R-:W1:Y:S01]  /*00b0*/  LDCU UR4, c[0x0][0x390] ;  /* 0x00007200ff0477ac */ /* 0x000e620008000800 */
[----:B0-----:R-:W-:-:S03]  /*00c0*/  VIADD R4, R2, 0xffffffe ;  /* 0x0ffffffe02047836 */ /* 0x001fc60000000000 */
[----:B------:R-:W-:Y:S02]  /*00d0*/  IABS R2, R0 ;  /* 0x0000000000027213 */ /* 0x000fe40000000000 */
[----:B------:R0:W2:Y:S02]  /*00e0*/  F2I.FTZ.U32.TRUNC.NTZ R5, R4 ;  /* 0x0000000400057305 */ /* 0x0000a4000021f000 */
[----:B0-----:R-:W-:Y:S02]  /*00f0*/  IMAD.MOV.U32 R4, RZ, RZ, RZ ;  /* 0x000000ffff047224 */ /* 0x001fe400078e00ff */
[----:B--2---:R-:W-:-:S04]  /*0100*/  IMAD.MOV R6, RZ, RZ, -R5 ;  /* 0x000000ffff067224 */ /* 0x004fc800078e0a05 */
[----:B------:R-:W-:Y:S01]  /*0110*/  IMAD R9, R6, R11, RZ ;  /* 0x0000000b06097224 */ /* 0x000fe200078e02ff */
[----:B------:R-:W-:-:S03]  /*0120*/  IABS R6, R7 ;  /* 0x0000000700067213 */ /* 0x000fc60000000000 */
[----:B------:R-:W-:-:S04]  /*0130*/  IMAD.HI.U32 R5, R5, R9, R4 ;  /* 0x0000000905057227 */ /* 0x000fc800078e0004 */
[----:B------:R-:W-:Y:S02]  /*0140*/  IMAD.MOV R4, RZ, RZ, -R6 ;  /* 0x000000ffff047224 */ /* 0x000fe400078e0a06 */
[----:B------:R-:W-:-:S04]  /*0150*/  IMAD.HI.U32 R5, R5, R2, RZ ;  /* 0x0000000205057227 */ /* 0x000fc800078e00ff */
[----:B------:R-:W-:-:S05]  /*0160*/  IMAD R2, R5, R4, R2 ;  /* 0x0000000405027224 */ /* 0x000fca00078e0202 */
[----:B------:R-:W-:-:S13]  /*0170*/  ISETP.GT.U32.AND P1, PT, R11, R2, PT ;  /* 0x000000020b00720c */ /* 0x000fda0003f24070 */
[----:B------:R-:W-:Y:S02]  /*0180*/  @!P1 IMAD.IADD R2, R2, 0x1, -R11 ;  /* 0x0000000102029824 */ /* 0x000fe400078e0a0b */
[----:B------:R-:W-:Y:S01]  /*0190*/  @!P1 VIADD R5, R5, 0x1 ;  /* 0x0000000105059836 */ /* 0x000fe20000000000 */
[----:B------:R-:W-:Y:S02]  /*01a0*/  ISETP.NE.AND P1, PT, R7, RZ, PT ;  /* 0x000000ff0700720c */ /* 0x000fe40003f25270 */
[----:B------:R-:W-:Y:S02]  /*01b0*/  ISETP.GE.U32.AND P0, PT, R2, R11, PT ;  /* 0x0000000b0200720c */ /* 0x000fe40003f06070 */
[----:B------:R-:W-:-:S04]  /*01c0*/  LOP3.LUT R2, R0, R7, RZ, 0x3c, !PT ;  /* 0x0000000700027212 */ /* 0x000fc800078e3cff */
[----:B------:R-:W-:-:S07]  /*01d0*/  ISETP.GE.AND P2, PT, R2, RZ, PT ;  /* 0x000000ff0200720c */ /* 0x000fce0003f46270 */
[----:B------:R-:W-:-:S06]  /*01e0*/  @P0 VIADD R5, R5, 0x1 ;  /* 0x0000000105050836 */ /* 0x000fcc0000000000 */
[----:B------:R-:W-:Y:S01]  /*01f0*/  @!P2 IMAD.MOV R5, RZ, RZ, -R5 ;  /* 0x000000ffff05a224 */ /* 0x000fe200078e0a05 */
[----:B------:R-:W-:-:S05]  /*0200*/  @!P1 LOP3.LUT R5, RZ, R7, RZ, 0x33, !PT ;  /* 0x00000007ff059212 */ /* 0x000fca00078e33ff */
[----:B------:R-:W-:Y:S02]  /*0210*/  IMAD.MOV R2, RZ, RZ, -R5 ;  /* 0x000000ffff027224 */ /* 0x000fe400078e0a05 */
[----:B------:R-:W-:Y:S02]  /*0220*/  IMAD R5, R5, R3, RZ ;  /* 0x0000000305057224 */ /* 0x000fe400078e02ff */
[----:B------:R-:W-:-:S04]  /*0230*/  IMAD R0, R7, R2, R0 ;  /* 0x0000000207007224 */ /* 0x000fc800078e0200 */
[----:B------:R-:W-:-:S04]  /*0240*/  IMAD.IADD R0, R0, 0x1, R5 ;  /* 0x0000000100007824 */ /* 0x000fc800078e0205 */
[----:B------:R-:W-:-:S04]  /*0250*/  IMAD.SHL.U32 R2, R0, 0x2, RZ ;  /* 0x0000000200027824 */ /* 0x000fc800078e00ff */
[----:B------:R-:W-:-:S04]  /*0260*/  IMAD.IADD R4, R2, 0x1, R3 ;  /* 0x0000000102047824 */ /* 0x000fc800078e0203 */
[----:B------:R-:W-:-:S05]  /*0270*/  VIADD R0, R4, 0x1 ;  /* 0x0000000104007836 */ /* 0x000fca0000000000 */
[----:B-1----:R-:W-:-:S13]  /*0280*/  ISETP.GE.AND P0, PT, R0, UR4, PT ;  /* 0x0000000400007c0c */ /* 0x002fda000bf06270 */
[----:B------:R-:W-:Y:S05]  /*0290*/  @P0 EXIT ;  /* 0x000000000000094d */ /* 0x000fea0003800000 */
[----:B------:R-:W0:Y:S01]  /*02a0*/  LDCU.64 UR6, c[0x0][0x380] ;  /* 0x00007000ff0677ac */ /* 0x000e220008000a00 */
[----:B------:R-:W1:Y:S01]  /*02b0*/  LDCU.64 UR4, c[0x0][0x358] ;  /* 0x00006b00ff0477ac */ /* 0x000e620008000a00 */
[----:B------:R-:W2:Y:S01]  /*02c0*/  LDCU UR8, c[0x0][0x3a0] ;  /* 0x00007400ff0877ac */ /* 0x000ea20008000800 */
[----:B0-----:R-:W-:-:S04]  /*02d0*/  IADD3 R10, P0, PT, R2, UR6, RZ ;  /* 0x00000006020a7c10 */ /* 0x001fc8000ff1e0ff */
[----:B------:R-:W-:Y:S02]  /*02e0*/  LEA.HI.X.SX32 R11, R2, UR7, 0x1, P0 ;  /* 0x00000007020b7c11 */ /* 0x000fe400080f0eff */
[----:B------:R-:W-:-:S03]  /*02f0*/  IADD3 R6, P0, PT, R10, R3, RZ ;  /* 0x000000030a067210 */ /* 0x000fc60007f1e0ff */
[----:B-1----:R-:W3:Y:S01]  /*0300*/  LDG.E.U8 R0, desc[UR4][R10.64+0x1] ;  /* 0x000001040a007981 */ /* 0x002ee2000c1e1100 */
[----:B------:R-:W-:-:S03]  /*0310*/  LEA.HI.X.SX32 R7, R3, R11, 0x1, P0 ;  /* 0x0000000b03077211 */ /* 0x000fc600000f0eff */
[----:B------:R-:W4:Y:S04]  /*0320*/  LDG.E.U8 R3, desc[UR4][R10.64] ;  /* 0x000000040a037981 */ /* 0x000f28000c1e1100 */
[----:B------:R-:W5:Y:S04]  /*0330*/  LDG.E.U8 R5, desc[UR4][R6.64+0x1] ;  /* 0x0000010406057981 */ /* 0x000f68000c1e1100 */
[----:B------:R0:W3:Y:S01]  /*0340*/  LDG.E.U8 R14, desc[UR4][R6.64] ;  /* 0x00000004060e7981 */ /* 0x0000e2000c1e1100 */
[----:B------:R-:W-:Y:S01]  /*0350*/  UMOV UR6, 0x9999999a ;  /* 0x9999999a00067882 */ /* 0x000fe20000000000 */
[----:B------:R-:W-:Y:S01]  /*0360*/  UMOV UR7, 0x3fd99999 ;  /* 0x3fd9999900077882 */ /* 0x000fe20000000000 */
[----:B--2---:R-:W-:Y:S01]  /*0370*/  I2FP.F32.S32 R12, UR8 ;  /* 0x00000008000c7c45 */ /* 0x004fe20008201400 */
[----:B------:R-:W-:Y:S01]  /*0380*/  BSSY.RECONVERGENT B0, `(.L_x_0) ;  /* 0x0000030000007945 */ /* 0x000fe20003800200 */
[----:B0-----:R-:W-:-:S02]  /*0390*/  IMAD.MOV.U32 R7, RZ, RZ, 0xff ;  /* 0x000000ffff077424 */ /* 0x001fc400078e00ff */
[----:B------:R-:W-:Y:S01]  /*03a0*/  IMAD.MOV.U32 R6, RZ, RZ, 0xff ;  /* 0x000000ffff067424 */ /* 0x000fe200078e00ff */
[----:B----4-:R-:W-:Y:S02]  /*03b0*/  I2FP.F32.U32 R3, R3 ;  /* 0x0000000300037245 */ /* 0x010fe40000201000 */
[----:B-----5:R-:W-:-:S05]  /*03c0*/  I2FP.F32.U32 R8, R5 ;  /* 0x0000000500087245 */ /* 0x020fca0000201000 */
[----:B------:R-:W-:-:S04]  /*03d0*/  FADD R5, R3, R8 ;  /* 0x0000000803057221 */ /* 0x000fc80000000000 */
[----:B------:R-:W0:Y:S01]  /*03e0*/  F2F.F64.F32 R8, R5 ;  /* 0x0000000500087310 */ /* 0x000e220000201800 */
[----:B---3--:R-:W-:Y:S01]  /*03f0*/  ISETP.GT.AND P2, PT, R14, UR8, PT ;  /* 0x000000080e007c0c */ /* 0x008fe2000bf44270 */
[----:B0-----:R-:W-:-:S06]  /*0400*/  DMUL R8, R8, UR6 ;  /* 0x0000000608087c28 */ /* 0x001fcc0008000000 */
[----:B------:R-:W0:Y:S01]  /*0410*/  F2F.F32.F64 R3, R8 ;  /* 0x0000000800037310 */ /* 0x000e220000301000 */
[----:B------:R-:W-:Y:S02]  /*0420*/  ISETP.GT.AND P1, PT, R0, UR8, PT ;  /* 0x0000000800007c0c */ /* 0x000fe4000bf24270 */
[----:B------:R-:W-:Y:S02]  /*0430*/  PRMT R5, R7, 0x7610, R5 ;  /* 0x0000761007057816 */ /* 0x000fe40000000005 */
[----:B0-----:R-:W-:Y:S01]  /*0440*/  FSETP.GT.AND P0, PT, R3, R12, PT ;  /* 0x0000000c0300720b */ /* 0x001fe20003f04000 */
[----:B------:R-:W-:-:S12]  /*0450*/  @P2 BRA `(.L_x_1) ;  /* 0x0000000000882947 */ /* 0x000fd80003800000 */
[----:B------:R-:W0:Y:S01]  /*0460*/  LDC R7, c[0x0][0x39c] ;  /* 0x0000e700ff077b82 */ /* 0x000e220000000800 */
[----:B------:R-:W-:Y:S02]  /*0470*/  PRMT R5, RZ, 0x7610, R5 ;  /* 0x00007610ff057816 */ /* 0x000fe40000000005 */
[----:B0-----:R-:W-:-:S13]  /*0480*/  ISETP.GE.AND P2, PT, R14, R7, PT ;  /* 0x000000070e00720c */ /* 0x001fda0003f46270 */
[----:B------:R-:W-:Y:S05]  /*0490*/  @!P2 BRA `(.L_x_1) ;  /* 0x000000000078a947 */ /* 0x000fea0003800000 */
[----:B------:R-:W-:Y:S01]  /*04a0*/  IADD3 R5, PT, PT, -R7, UR8, RZ ;  /* 0x0000000807057c10 */ /* 0x000fe2000fffe1ff */
[----:B------:R-:W-:-:S03]  /*04b0*/  IMAD.IADD R7, R14, 0x1, -R7 ;  /* 0x000000010e077824 */ /* 0x000fc600078e0a07 */
[-C--:B------:R-:W-:Y:S01]  /*04c0*/  IABS R12, R5.reuse ;  /* 0x00000005000c7213 */ /* 0x080fe20000000000 */
[----:B------:R-:W-:Y:S01]  /*04d0*/  IMAD R10, R7, 0xff, RZ ;  /* 0x000000ff070a7824 */ /* 0x000fe200078e02ff */
[----:B------:R-:W-:Y:S02]  /*04e0*/  IABS R14, R5 ;  /* 0x00000005000e7213 */ /* 0x000fe40000000000 */
[----:B------:R-:W0:Y:S03]  /*04f0*/  I2F.RP R11, R12 ;  /* 0x0000000c000b7306 */ /* 0x000e260000209400 */
[----:B------:R-:W-:-:S05]  /*0500*/  IMAD.MOV R14, RZ, RZ, -R14 ;  /* 0x000000ffff0e7224 */ /* 0x000fca00078e0a0e */
[----:B0-----:R-:W0:Y:S02]  /*0510*/  MUFU.RCP R11, R11 ;  /* 0x0000000b000b7308 */ /* 0x001e240000001000 */
[----:B0-----:R-:W-:-:S06]  /*0520*/  VIADD R8, R11, 0xffffffe ;  /* 0x0ffffffe0b087836 */ /* 0x001fcc0000000000 */
[----:B------:R0:W1:Y:S02]  /*0530*/  F2I.FTZ.U32.TRUNC.NTZ R9, R8 ;  /* 0x0000000800097305 */ /* 0x000064000021f000 */
[----:B0-----:R-:W-:Y:S02]  /*0540*/  IMAD.MOV.U32 R8, RZ, RZ, RZ ;  /* 0x000000ffff087224 */ /* 0x001fe400078e00ff */
[----:B-1----:R-:W-:-:S04]  /*0550*/  IMAD.MOV R13, RZ, RZ, -R9 ;  /* 0x000000ffff0d7224 */ /* 0x002fc800078e0a09 */
[----:B------:R-:W-:Y:S01]  /*0560*/  IMAD R7, R13, R12, RZ ;  /* 0x0000000c0d077224 */ /* 0x000fe200078e02ff */
[----:B------:R-:W-:Y:S02]  /*0570*/  IABS R13, R10 ;  /* 0x0000000a000d7213 */ /* 0x000fe40000000000 */
[----:B------:R-:W-:Y:S01]  /*0580*/  LOP3.LUT R10, R10, R5, RZ, 0x3c, !PT ;  /* 0x000000050a0a7212 */ /* 0x000fe200078e3cff */
[----:B------:R-:W-:-:S03]  /*0590*/  IMAD.HI.U32 R9, R9, R7, R8 ;  /* 0x0000000709097227 */ /* 0x000fc600078e0008 */
[----:B------:R-:W-:Y:S01]  /*05a0*/  ISETP.GE.AND P3, PT, R10, RZ, PT ;  /* 0x000000ff0a00720c */ /* 0x000fe20003f66270 */
[----:B------:R-:W-:Y:S02]  /*05b0*/  IMAD.MOV.U32 R8, RZ, RZ, R13 ;  /* 0x000000ffff087224 */ /* 0x000fe400078e000d */
[----:B------:R-:W-:Y:S02]  /*05c0*/  IMAD.MOV.U32 R7, RZ, RZ, R14 ;  /* 0x000000ffff077224 */ /* 0x000fe400078e000e */
[----:B------:R-:W-:-:S04]  /*05d0*/  IMAD.HI.U32 R9, R9, R8, RZ ;  /* 0x0000000809097227 */ /* 0x000fc800078e00ff */
[----:B------:R-:W-:-:S05]  /*05e0*/  IMAD R7, R9, R7, R8 ;  /* 0x0000000709077224 */ /* 0x000fca00078e0208 */
[----:B------:R-:W-:-:S13]  /*05f0*/  ISETP.GT.U32.AND P4, PT, R12, R7, PT ;  /* 0x000000070c00720c */ /* 0x000fda0003f84070 */
[----:B------:R-:W-:Y:S02]  /*0600*/  @!P4 IMAD.IADD R7, R7, 0x1, -R12 ;  /* 0x000000010707c824 */ /* 0x000fe400078e0a0c */
[----:B------:R-:W-:Y:S01]  /*0610*/  @!P4 VIADD R9, R9, 0x1 ;  /* 0x000000010909c836 */ /* 0x000fe20000000000 */
[----:B------:R-:W-:Y:S02]  /*0620*/  ISETP.NE.AND P4, PT, R5, RZ, PT ;  /* 0x000000ff0500720c */ /* 0x000fe40003f85270 */
[----:B------:R-:W-:-:S13]  /*0630*/  ISETP.GE.U32.AND P2, PT, R7, R12, PT ;  /* 0x0000000c0700720c */ /* 0x000fda0003f46070 */
[----:B------:R-:W-:-:S04]  /*0640*/  @P2 VIADD R9, R9, 0x1 ;  /* 0x0000000109092836 */ /* 0x000fc80000000000 */
[----:B------:R-:W-:Y:S01]  /*0650*/  @!P3 IMAD.MOV R9, RZ, RZ, -R9 ;  /* 0x000000ffff09b224 */ /* 0x000fe200078e0a09 */
[----:B------:R-:W-:-:S04]  /*0660*/  @!P4 LOP3.LUT R9, RZ, R5, RZ, 0x33, !PT ;  /* 0x00000005ff09c212 */ /* 0x000fc800078e33ff */
[----:B------:R-:W-:-:S07]  /*0670*/  PRMT R5, R9, 0x7610, R5 ;  /* 0x0000761009057816 */ /* 0x000fce0000000005 */
.L_x_1:
[----:B------:R-:W-:Y:S05]  /*0680*/  BSYNC.RECONVERGENT B0 ;  /* 0x0000000000007941 */ /* 0x000fea0003800200 */
.L_x_0:
[----:B------:R-:W-:Y:S01]  /*0690*/  BSSY.RECONVERGENT B0, `(.L_x_2) ;  /* 0x0000024000007945 */ /* 0x000fe20003800200 */
[----:B------:R-:W-:-:S03]  /*06a0*/  IMAD.MOV.U32 R8, RZ, RZ, 0xff ;  /* 0x000000ffff087424 */ /* 0x000fc600078e00ff */
[----:B------:R-:W-:Y:S05]  /*06b0*/  @P1 BRA `(.L_x_3) ;  /* 0x0000000000841947 */ /* 0x000fea0003800000 */
        /* <DEDUP_REMOVED lines=8> */
[-C--:B------:R-:W-:Y:S02]  /*0740*/  IABS R14, R9.reuse ;  /* 0x00000009000e7213 */ /* 0x080fe40000000000 */
[----:B------:R-:W0:Y:S02]  /*0750*/  I2F.RP R12, R10 ;  /* 0x0000000a000c7306 */ /* 0x000e240000209400 */
[----:B------:R-:W-:Y:S01]  /*0760*/  IABS R13, R0 ;  /* 0x00000000000d7213 */ /* 0x000fe20000000000 */
[----:B------:R-:W-:Y:S01]  /*0770*/  IMAD.MOV R14, RZ, RZ, -R14 ;  /* 0x000000ffff0e7224 */ /* 0x000fe200078e0a0e */
[----:B------:R-:W-:-:S04]  /*0780*/  LOP3.LUT R0, R0, R9, RZ, 0x3c, !PT ;  /* 0x0000000900007212 */ /* 0x000fc800078e3cff */
[----:B------:R-:W-:Y:S01]  /*0790*/  ISETP.GE.AND P3, PT, R0, RZ, PT ;  /* 0x000000ff0000720c */ /* 0x000fe20003f66270 */
[----:B0-----:R-:W0:Y:S02]  /*07a0*/  MUFU.RCP R12, R12 ;  /* 0x0000000c000c7308 */ /* 0x001e240000001000 */
[----:B0-----:R-:W-:-:S06]  /*07b0*/  VIADD R6, R12, 0xffffffe ;  /* 0x0ffffffe0c067836 */ /* 0x001fcc0000000000 */
[----:B------:R0:W1:Y:S02]  /*07c0*/  F2I.FTZ.U32.TRUNC.NTZ R7, R6 ;  /* 0x0000000600077305 */ /* 0x000064000021f000 */
[----:B0-----:R-:W-:Y:S02]  /*07d0*/  IMAD.MOV.U32 R6, RZ, RZ, RZ ;  /* 0x000000ffff067224 */ /* 0x001fe400078e00ff */
[----:B-1----:R-:W-:-:S04]  /*07e0*/  IMAD.MOV R11, RZ, RZ, -R7 ;  /* 0x000000ffff0b7224 */ /* 0x002fc800078e0a07 */
[----:B------:R-:W-:-:S04]  /*07f0*/  IMAD R11, R11, R10, RZ ;  /* 0x0000000a0b0b7224 */ /* 0x000fc800078e02ff */
[----:B------:R-:W-:-:S04]  /*0800*/  IMAD.HI.U32 R12, R7, R11, R6 ;  /* 0x0000000b070c7227 */ /* 0x000fc800078e0006 */
        /* <DEDUP_REMOVED lines=11> */
[----:B------:R-:W-:-:S07]  /*08c0*/  @!P2 LOP3.LUT R6, RZ, R9, RZ, 0x33, !PT ;  /* 0x00000009ff06a212 */ /* 0x000fce00078e33ff */
.L_x_3:
[----:B------:R-:W-:Y:S05]  /*08d0*/  BSYNC.RECONVERGENT B0 ;  /* 0x0000000000007941 */ /* 0x000fea0003800200 */
.L_x_2:
[----:B------:R-:W-:Y:S01]  /*08e0*/  BSSY.RECONVERGENT B0, `(.L_x_4) ;  /* 0x000001b000007945 */ /* 0x000fe20003800200 */
[----:B------:R-:W-:-:S03]  /*08f0*/  PRMT R0, R8, 0x7610, R0 ;  /* 0x0000761008007816 */ /* 0x000fc60000000000 */
[----:B------:R-:W-:Y:S05]  /*0900*/  @P0 BRA `(.L_x_5) ;  /* 0x0000000000600947 */ /* 0x000fea0003800000 */
[----:B------:R-:W0:Y:S01]  /*0910*/  LDC R7, c[0x0][0x39c] ;  /* 0x0000e700ff077b82 */ /* 0x000e220000000800 */
[----:B------:R-:W-:Y:S02]  /*0920*/  PRMT R0, RZ, 0x7610, R0 ;  /* 0x00007610ff007816 */ /* 0x000fe40000000000 */
[----:B0-----:R-:W-:-:S04]  /*0930*/  I2FP.F32.S32 R8, R7 ;  /* 0x0000000700087245 */ /* 0x001fc80000201400 */
[----:B------:R-:W-:-:S13]  /*0940*/  FSETP.GEU.AND P0, PT, R3, R8, PT ;  /* 0x000000080300720b */ /* 0x000fda0003f0e000 */
[----:B------:R-:W-:Y:S05]  /*0950*/  @!P0 BRA `(.L_x_5) ;  /* 0x00000000004c8947 */ /* 0x000fea0003800000 */
[----:B------:R-:W-:Y:S01]  /*0960*/  IADD3 R11, PT, PT, -R7, UR8, RZ ;  /* 0x00000008070b7c10 */ /* 0x000fe2000fffe1ff */
[----:B------:R-:W-:Y:S01]  /*0970*/  FADD R0, R3, -R8 ;  /* 0x8000000803007221 */ /* 0x000fe20000000000 */
[----:B------:R-:W-:Y:S02]  /*0980*/  BSSY.RECONVERGENT B1, `(.L_x_6) ;  /* 0x000000e000017945 */ /* 0x000fe40003800200 */
[----:B------:R-:W-:Y:S01]  /*0990*/  I2FP.F32.S32 R11, R11 ;  /* 0x0000000b000b7245 */ /* 0x000fe20000201400 */
[----:B------:R-:W-:-:S03]  /*09a0*/  FMUL R0, R0, 255 ;  /* 0x437f000000007820 */ /* 0x000fc60000400000 */
[----:B------:R-:W0:Y:S08]  /*09b0*/  MUFU.RCP R10, R11 ;  /* 0x0000000b000a7308 */ /* 0x000e300000001000 */
[----:B------:R-:W1:Y:S01]  /*09c0*/  FCHK P0, R0, R11 ;  /* 0x0000000b00007302 */ /* 0x000e620000000000 */
[----:B0-----:R-:W-:-:S04]  /*09d0*/  FFMA R3, -R11, R10, 1 ;  /* 0x3f8000000b037423 */ /* 0x001fc8000000010a */
[----:B------:R-:W-:-:S04]  /*09e0*/  FFMA R3, R10, R3, R10 ;  /* 0x000000030a037223 */ /* 0x000fc8000000000a */
[----:B------:R-:W-:-:S04]  /*09f0*/  FFMA R8, R0, R3, RZ ;  /* 0x0000000300087223 */ /* 0x000fc800000000ff */
[----:B------:R-:W-:-:S04]  /*0a00*/  FFMA R7, -R11, R8, R0 ;  /* 0x000000080b077223 */ /* 0x000fc80000000100 */
[----:B------:R-:W-:Y:S01]  /*0a10*/  FFMA R3, R3, R7, R8 ;  /* 0x0000000703037223 */ /* 0x000fe20000000008 */
[----:B-1----:R-:W-:Y:S06]  /*0a20*/  @!P0 BRA `(.L_x_7) ;  /* 0x00000000000c8947 */ /* 0x002fec0003800000 */
[----:B------:R-:W-:-:S07]  /*0a30*/  MOV R8, 0xa50 ;  /* 0x00000a5000087802 */ /* 0x000fce0000000f00 */
[----:B------:R-:W-:Y:S05]  /*0a40*/  CALL.REL.NOINC `($__internal_0_$__cuda_sm3x_div_rn_noftz_f32_slowpath) ;  /* 0x0000000000647944 */ /* 0x000fea0003c00000 */
[----:B------:R-:W-:-:S07]  /*0a50*/  IMAD.MOV.U32 R3, RZ, RZ, R0 ;  /* 0x000000ffff037224 */ /* 0x000fce00078e0000 */
.L_x_7:
[----:B------:R-:W-:Y:S05]  /*0a60*/  BSYNC.RECONVERGENT B1 ;  /* 0x0000000000017941 */ /* 0x000fea0003800200 */
.L_x_6:
[----:B------:R-:W0:Y:S02]  /*0a70*/  F2I.U32.TRUNC.NTZ R3, R3 ;  /* 0x0000000300037305 */ /* 0x000e24000020f000 */
[----:B0-----:R-:W-:-:S07]  /*0a80*/  PRMT R0, R3, 0x7610, R0 ;  /* 0x0000761003007816 */ /* 0x001fce0000000000 */
.L_x_5:
[----:B------:R-:W-:Y:S05]  /*0a90*/  BSYNC.RECONVERGENT B0 ;  /* 0x0000000000007941 */ /* 0x000fea0003800200 */
.L_x_4:
[----:B------:R-:W0:Y:S01]  /*0aa0*/  LDCU.64 UR6, c[0x0][0x388] ;  /* 0x00007100ff0677ac */ /* 0x000e220008000a00 */
[----:B------:R-:W-:Y:S02]  /*0ab0*/  IMAD R3, R2, 0x3, RZ ;  /* 0x0000000302037824 */ /* 0x000fe400078e02ff */
[----:B------:R-:W-:-:S03]  /*0ac0*/  IMAD R4, R4, 0x3, RZ ;  /* 0x0000000304047824 */ /* 0x000fc600078e02ff */
[C---:B0-----:R-:W-:Y:S02]  /*0ad0*/  IADD3 R2, P0, PT, R3.reuse, UR6, RZ ;  /* 0x0000000603027c10 */ /* 0x041fe4000ff1e0ff */
[C---:B------:R-:W-:Y:S02]  /*0ae0*/  IADD3 R8, P1, PT, R4.reuse, UR6, RZ ;  /* 0x0000000604087c10 */ /* 0x040fe4000ff3e0ff */
[----:B------:R-:W-:Y:S02]  /*0af0*/  LEA.HI.X.SX32 R3, R3, UR7, 0x1, P0 ;  /* 0x0000000703037c11 */ /* 0x000fe400080f0eff */
[----:B------:R-:W-:-:S03]  /*0b00*/  LEA.HI.X.SX32 R9, R4, UR7, 0x1, P1 ;  /* 0x0000000704097c11 */ /* 0x000fc600088f0eff */
[----:B------:R-:W-:Y:S04]  /*0b10*/  STG.E.U8 desc[UR4][R2.64], R5 ;  /* 0x0000000502007986 */ /* 0x000fe8000c101104 */
        /* <DEDUP_REMOVED lines=10> */
[----:B------:R-:W-:Y:S01]  /*0bc0*/  STG.E.U8 desc[UR4][R8.64+0x5], R6 ;  /* 0x0000050608007986 */ /* 0x000fe2000c101104 */
[----:B------:R-:W-:Y:S05]  /*0bd0*/  EXIT ;  /* 0x000000000000794d */ /* 0x000fea0003800000 */
        .weak           $__internal_0_$__cuda_sm3x_div_rn_noftz_f32_slowpath
        .type           $__internal_0_$__cuda_sm3x_div_rn_noftz_f32_slowpath,@function
        .size           $__internal_0_$__cuda_sm3x_div_rn_noftz_f32_slowpath,(.L_x_30 - $__internal_0_$__cuda_sm3x_div_rn_noftz_f32_slowpath)
$__internal_0_$__cuda_sm3x_div_rn_noftz_f32_slowpath:
[----:B------:R-:W-:Y:S01]  /*0be0*/  SHF.R.U32.HI R9, RZ, 0x17, R11 ;  /* 0x00000017ff097819 */ /* 0x000fe2000001160b */
[----:B------:R-:W-:Y:S01]  /*0bf0*/  BSSY.RECONVERGENT B2, `(.L_x_8) ;  /* 0x0000064000027945 */ /* 0x000fe20003800200 */
[--C-:B------:R-:W-:Y:S01]  /*0c00*/  SHF.R.U32.HI R3, RZ, 0x17, R0.reuse ;  /* 0x00000017ff037819 */ /* 0x100fe20000011600 */
[----:B------:R-:W-:Y:S01]  /*0c10*/  IMAD.MOV.U32 R10, RZ, RZ, R0 ;  /* 0x000000ffff0a7224 */ /* 0x000fe200078e0000 */
[----:B------:R-:W-:Y:S02]  /*0c20*/  LOP3.LUT R9, R9, 0xff, RZ, 0xc0, !PT ;  /* 0x000000ff09097812 */ /* 0x000fe400078ec0ff */
[----:B------:R-:W-:-:S03]  /*0c30*/  LOP3.LUT R14, R3, 0xff, RZ, 0xc0, !PT ;  /* 0x000000ff030e7812 */ /* 0x000fc600078ec0ff */
[----:B------:R-:W-:Y:S02]  /*0c40*/  VIADD R12, R9, 0xffffffff ;  /* 0xffffffff090c7836 */ /* 0x000fe40000000000 */
[----:B------:R-:W-:-:S03]  /*0c50*/  VIADD R13, R14, 0xffffffff ;  /* 0xffffffff0e0d7836 */ /* 0x000fc60000000000 */
[----:B------:R-:W-:-:S04]  /*0c60*/  ISETP.GT.U32.AND P0, PT, R12, 0xfd, PT ;  /* 0x000000fd0c00780c */ /* 0x000fc80003f04070 */
[----:B------:R-:W-:-:S13]  /*0c70*/  ISETP.GT.U32.OR P0, PT, R13, 0xfd, P0 ;  /* 0x000000fd0d00780c */ /* 0x000fda0000704470 */
[----:B------:R-:W-:Y:S01]  /*0c80*/  @!P0 IMAD.MOV.U32 R7, RZ, RZ, RZ ;  /* 0x000000ffff078224 */ /* 0x000fe200078e00ff */
[----:B------:R-:W-:Y:S06]  /*0c90*/  @!P0 BRA `(.L_x_9) ;  /* 0x0000000000608947 */ /* 0x000fec0003800000 */
[----:B------:R-:W-:Y:S01]  /*0ca0*/  FSETP.GTU.FTZ.AND P0, PT, |R0|, +INF , PT ;  /* 0x7f8000000000780b */ /* 0x000fe20003f1c200 */
[----:B------:R-:W-:Y:S01]  /*0cb0*/  IMAD.MOV.U32 R3, RZ, RZ, R11 ;  /* 0x000000ffff037224 */ /* 0x000fe200078e000b */
[----:B------:R-:W-:-:S04]  /*0cc0*/  FSETP.GTU.FTZ.AND P1, PT, |R11|, +INF , PT ;  /* 0x7f8000000b00780b */ /* 0x000fc80003f3c200 */
[----:B------:R-:W-:-:S13]  /*0cd0*/  PLOP3.LUT P0, PT, P0, P1, PT, 0xf8, 0x8f ;  /* 0x00000000008f781c */ /* 0x000fda0000703f70 */
[----:B------:R-:W-:Y:S05]  /*0ce0*/  @P0 BRA `(.L_x_10) ;  /* 0x00000004004c0947 */ /* 0x000fea0003800000 */
[----:B------:R-:W-:-:S13]  /*0cf0*/  LOP3.LUT P0, RZ, R11, 0x7fffffff, R10, 0xc8, !PT ;  /* 0x7fffffff0bff7812 */ /* 0x000fda000780c80a */
[----:B------:R-:W-:Y:S05]  /*0d00*/  @!P0 BRA `(.L_x_11) ;  /* 0x00000004003c8947 */ /* 0x000fea0003800000 */
[C---:B------:R-:W-:Y:S02]  /*0d10*/  FSETP.NEU.FTZ.AND P2, PT, |R0|.reuse, +INF , PT ;  /* 0x7f8000000000780b */ /* 0x040fe40003f5d200 */
[----:B------:R-:W-:Y:S02]  /*0d20*/  FSETP.NEU.FTZ.AND P1, PT, |R3|, +INF , PT ;  /* 0x7f8000000300780b */ /* 0x000fe40003f3d200 */
[----:B------:R-:W-:-:S11]  /*0d30*/  FSETP.NEU.FTZ.AND P0, PT, |R0|, +INF , PT ;  /* 0x7f8000000000780b */ /* 0x000fd60003f1d200 */
[----:B------:R-:W-:Y:S05]  /*0d40*/  @!P1 BRA !P2, `(.L_x_11) ;  /* 0x00000004002c9947 */ /* 0x000fea0005000000 */
[----:B------:R-:W-:-:S04]  /*0d50*/  LOP3.LUT P2, RZ, R10, 0x7fffffff, RZ, 0xc0, !PT ;  /* 0x7fffffff0aff7812 */ /* 0x000fc8000784c0ff */
[----:B------:R-:W-:-:S13]  /*0d60*/  PLOP3.LUT P1, PT, P1, P2, PT, 0x2f, 0xf2 ;  /* 0x0000000000f2781c */ /* 0x000fda0000f24577 */
[----:B------:R-:W-:Y:S05]  /*0d70*/  @P1 BRA `(.L_x_12) ;  /* 0x0000000400181947 */ /* 0x000fea0003800000 */
[----:B------:R-:W-:-:S04]  /*0d80*/  LOP3.LUT P1, RZ, R11, 0x7fffffff, RZ, 0xc0, !PT ;  /* 0x7fffffff0bff7812 */ /* 0x000fc8000782c0ff */
[----:B------:R-:W-:-:S13]  /*0d90*/  PLOP3.LUT P0, PT, P0, P1, PT, 0x2f, 0xf2 ;  /* 0x0000000000f2781c */ /* 0x000fda0000702577 */
[----:B------:R-:W-:Y:S05]  /*0da0*/  @P0 BRA `(.L_x_13) ;  /* 0x0000000400000947 */ /* 0x000fea0003800000 */
[----:B------:R-:W-:Y:S02]  /*0db0*/  ISETP.GE.AND P0, PT, R13, RZ, PT ;  /* 0x000000ff0d00720c */ /* 0x000fe40003f06270 */
[----:B------:R-:W-:-:S11]  /*0dc0*/  ISETP.GE.AND P1, PT, R12, RZ, PT ;  /* 0x000000ff0c00720c */ /* 0x000fd60003f26270 */
[----:B------:R-:W-:Y:S02]  /*0dd0*/  @P0 IMAD.MOV.U32 R7, RZ, RZ, RZ ;  /* 0x000000ffff070224 */ /* 0x000fe400078e00ff */
[----:B------:R-:W-:Y:S01]  /*0de0*/  @!P0 FFMA R10, R0, 1.84467440737095516160e+19, RZ ;  /* 0x5f800000000a8823 */ /* 0x000fe200000000ff */
[----:B------:R-:W-:Y:S02]  /*0df0*/  @!P0 IMAD.MOV.U32 R7, RZ, RZ, -0x40 ;  /* 0xffffffc0ff078424 */ /* 0x000fe400078e00ff */
[----:B------:R-:W-:Y:S02]  /*0e00*/  @!P1 FFMA R11, R3, 1.84467440737095516160e+19, RZ ;  /* 0x5f800000030b9823 */ /* 0x000fe400000000ff */
[----:B------:R-:W-:-:S07]  /*0e10*/  @!P1 VIADD R7, R7, 0x40 ;  /* 0x0000004007079836 */ /* 0x000fce0000000000 */
.L_x_9:
[----:B------:R-:W-:Y:S01]  /*0e20*/  LEA R0, R9, 0xc0800000, 0x17 ;  /* 0xc080000009007811 */ /* 0x000fe200078eb8ff */
[----:B------:R-:W-:Y:S01]  /*0e30*/  VIADD R3, R14, 0xffffff81 ;  /* 0xffffff810e037836 */ /* 0x000fe20000000000 */
[----:B------:R-:W-:Y:S03]  /*0e40*/  BSSY.RECONVERGENT B3, `(.L_x_14) ;  /* 0x0000035000037945 */ /* 0x000fe60003800200 */
[----:B------:R-:W-:Y:S02]  /*0e50*/  IMAD.IADD R11, R11, 0x1, -R0 ;  /* 0x000000010b0b7824 */ /* 0x000fe400078e0a00 */
[----:B------:R-:W-:Y:S02]  /*0e60*/  IMAD R0, R3, -0x800000, R10 ;  /* 0xff80000003007824 */ /* 0x000fe400078e020a */
[----:B------:R-:W0:Y:S01]  /*0e70*/  MUFU.RCP R12, R11 ;  /* 0x0000000b000c7308 */ /* 0x000e220000001000 */
[----:B------:R-:W-:-:S04]  /*0e80*/  FADD.FTZ R13, -R11, -RZ ;  /* 0x800000ff0b0d7221 */ /* 0x000fc80000010100 */
[----:B0-----:R-:W-:-:S04]  /*0e90*/  FFMA R15, R12, R13, 1 ;  /* 0x3f8000000c0f7423 */ /* 0x001fc8000000000d */
[----:B------:R-:W-:-:S04]  /*0ea0*/  FFMA R17, R12, R15, R12 ;  /* 0x0000000f0c117223 */ /* 0x000fc8000000000c */
[----:B------:R-:W-:-:S04]  /*0eb0*/  FFMA R10, R0, R17, RZ ;  /* 0x00000011000a7223 */ /* 0x000fc800000000ff */
[----:B------:R-:W-:-:S04]  /*0ec0*/  FFMA R15, R13, R10, R0 ;  /* 0x0000000a0d0f7223 */ /* 0x000fc80000000000 */
[----:B------:R-:W-:Y:S01]  /*0ed0*/  FFMA R12, R17, R15, R10 ;  /* 0x0000000f110c7223 */ /* 0x000fe2000000000a */
[----:B------:R-:W-:-:S03]  /*0ee0*/  IADD3 R10, PT, PT, R3, 0x7f, -R9 ;  /* 0x0000007f030a7810 */ /* 0x000fc60007ffe809 */
[----:B------:R-:W-:Y:S02]  /*0ef0*/  FFMA R13, R13, R12, R0 ;  /* 0x0000000c0d0d7223 */ /* 0x000fe40000000000 */
[----:B------:R-:W-:Y:S02]  /*0f00*/  IMAD.IADD R10, R10, 0x1, R7 ;  /* 0x000000010a0a7824 */ /* 0x000fe400078e0207 */
[----:B------:R-:W-:-:S05]  /*0f10*/  FFMA R0, R17, R13, R12 ;  /* 0x0000000d11007223 */ /* 0x000fca000000000c */
[----:B------:R-:W-:-:S04]  /*0f20*/  SHF.R.U32.HI R3, RZ, 0x17, R0 ;  /* 0x00000017ff037819 */ /* 0x000fc80000011600 */
[----:B------:R-:W-:-:S05]  /*0f30*/  LOP3.LUT R3, R3, 0xff, RZ, 0xc0, !PT ;  /* 0x000000ff03037812 */ /* 0x000fca00078ec0ff */
[----:B------:R-:W-:-:S04]  /*0f40*/  IMAD.IADD R9, R3, 0x1, R10 ;  /* 0x0000000103097824 */ /* 0x000fc800078e020a */
[----:B------:R-:W-:-:S05]  /*0f50*/  VIADD R3, R9, 0xffffffff ;  /* 0xffffffff09037836 */ /* 0x000fca0000000000 */
[----:B------:R-:W-:-:S13]  /*0f60*/  ISETP.GE.U32.AND P0, PT, R3, 0xfe, PT ;  /* 0x000000fe0300780c */ /* 0x000fda0003f06070 */
[----:B------:R-:W-:Y:S05]  /*0f70*/  @!P0 BRA `(.L_x_15) ;  /* 0x0000000000808947 */ /* 0x000fea0003800000 */
[----:B------:R-:W-:-:S13]  /*0f80*/  ISETP.GT.AND P0, PT, R9, 0xfe, PT ;  /* 0x000000fe0900780c */ /* 0x000fda0003f04270 */
[----:B------:R-:W-:Y:S05]  /*0f90*/  @P0 BRA `(.L_x_16) ;  /* 0x00000000006c0947 */ /* 0x000fea0003800000 */
[----:B------:R-:W-:-:S13]  /*0fa0*/  ISETP.GE.AND P0, PT, R9, 0x1, PT ;  /* 0x000000010900780c */ /* 0x000fda0003f06270 */
[----:B------:R-:W-:Y:S05]  /*0fb0*/  @P0 BRA `(.L_x_17) ;  /* 0x0000000000740947 */ /* 0x000fea0003800000 */
[----:B------:R-:W-:Y:S02]  /*0fc0*/  ISETP.GE.AND P0, PT, R9, -0x18, PT ;  /* 0xffffffe80900780c */ /* 0x000fe40003f06270 */
[----:B------:R-:W-:-:S11]  /*0fd0*/  LOP3.LUT R0, R0, 0x80000000, RZ, 0xc0, !PT ;  /* 0x8000000000007812 */ /* 0x000fd600078ec0ff */
[----:B------:R-:W-:Y:S05]  /*0fe0*/  @!P0 BRA `(.L_x_17) ;  /* 0x0000000000688947 */ /* 0x000fea0003800000 */
[CCC-:B------:R-:W-:Y:S01]  /*0ff0*/  FFMA.RZ R3, R17.reuse, R13.reuse, R12.reuse ;  /* 0x0000000d11037223 */ /* 0x1c0fe2000000c00c */
[-CC-:B------:R-:W-:Y:S01]  /*1000*/  FFMA.RM R10, R17, R13.reuse, R12.reuse ;  /* 0x0000000d110a7223 */ /* 0x180fe2000000400c */
[C---:B------:R-:W-:Y:S02]  /*1010*/  ISETP.NE.AND P2, PT, R9.reuse, RZ, PT ;  /* 0x000000ff0900720c */ /* 0x040fe40003f45270 */
[----:B------:R-:W-:Y:S02]  /*1020*/  ISETP.NE.AND P1, PT, R9, RZ, PT ;  /* 0x000000ff0900720c */ /* 0x000fe40003f25270 */
[----:B------:R-:W-:Y:S01]  /*1030*/  LOP3.LUT R7, R3, 0x7fffff, RZ, 0xc0, !PT ;  /* 0x007fffff03077812 */ /* 0x000fe200078ec0ff */
[----:B------:R-:W-:Y:S01]  /*1040*/  FFMA.RP R3, R17, R13, R12 ;  /* 0x0000000d11037223 */ /* 0x000fe2000000800c */
[----:B------:R-:W-:Y:S02]  /*1050*/  VIADD R12, R9, 0x20 ;  /* 0x00000020090c7836 */ /* 0x000fe40000000000 */
[----:B------:R-:W-:Y:S01]  /*1060*/  LOP3.LUT R7, R7, 0x800000, RZ, 0xfc, !PT ;  /* 0x0080000007077812 */ /* 0x000fe200078efcff */
[----:B------:R-:W-:Y:S01]  /*1070*/  IMAD.MOV R9, RZ, RZ, -R9 ;  /* 0x000000ffff097224 */ /* 0x000fe200078e0a09 */
[----:B------:R-:W-:-:S02]  /*1080*/  FSETP.NEU.FTZ.AND P0, PT, R3, R10, PT ;  /* 0x0000000a0300720b */ /* 0x000fc40003f1d000 */
[----:B------:R-:W-:Y:S02]  /*1090*/  SHF.L.U32 R12, R7, R12, RZ ;  /* 0x0000000c070c7219 */ /* 0x000fe400000006ff */
[----:B------:R-:W-:Y:S02]  /*10a0*/  SEL R10, R9, RZ, P2 ;  /* 0x000000ff090a7207 */ /* 0x000fe40001000000 */
[----:B------:R-:W-:Y:S02]  /*10b0*/  ISETP.NE.AND P1, PT, R12, RZ, P1 ;  /* 0x000000ff0c00720c */ /* 0x000fe40000f25270 */
[----:B------:R-:W-:Y:S02]  /*10c0*/  SHF.R.U32.HI R10, RZ, R10, R7 ;  /* 0x0000000aff0a7219 */ /* 0x000fe40000011607 */
[----:B------:R-:W-:Y:S02]  /*10d0*/  PLOP3.LUT P0, PT, P0, P1, PT, 0xf8, 0x8f ;  /* 0x00000000008f781c */ /* 0x000fe40000703f70 */
[----:B------:R-:W-:-:S02]  /*10e0*/  SHF.R.U32.HI R12, RZ, 0x1, R10 ;  /* 0x00000001ff0c7819 */ /* 0x000fc4000001160a */
[----:B------:R-:W-:-:S04]  /*10f0*/  SEL R3, RZ, 0x1, !P0 ;  /* 0x00000001ff037807 */ /* 0x000fc80004000000 */
[----:B------:R-:W-:-:S04]  /*1100*/  LOP3.LUT R3, R3, 0x1, R12, 0xf8, !PT ;  /* 0x0000000103037812 */ /* 0x000fc800078ef80c */
[----:B------:R-:W-:-:S05]  /*1110*/  LOP3.LUT R3, R3, R10, RZ, 0xc0, !PT ;  /* 0x0000000a03037212 */ /* 0x000fca00078ec0ff */
[----:B------:R-:W-:-:S05]  /*1120*/  IMAD.IADD R3, R12, 0x1, R3 ;  /* 0x000000010c037824 */ /* 0x000fca00078e0203 */
[----:B------:R-:W-:Y:S01]  /*1130*/  LOP3.LUT R0, R3, R0, RZ, 0xfc, !PT ;  /* 0x0000000003007212 */ /* 0x000fe200078efcff */
[----:B------:R-:W-:Y:S06]  /*1140*/  BRA `(.L_x_17) ;  /* 0x0000000000107947 */ /* 0x000fec0003800000 */
.L_x_16:
[----:B------:R-:W-:-:S04]  /*1150*/  LOP3.LUT R0, R0, 0x80000000, RZ, 0xc0, !PT ;  /* 0x8000000000007812 */ /* 0x000fc800078ec0ff */
[----:B------:R-:W-:Y:S01]  /*1160*/  LOP3.LUT R0, R0, 0x7f800000, RZ, 0xfc, !PT ;  /* 0x7f80000000007812 */ /* 0x000fe200078efcff */
[----:B------:R-:W-:Y:S06]  /*1170*/  BRA `(.L_x_17) ;  /* 0x0000000000047947 */ /* 0x000fec0003800000 */
.L_x_15:
[----:B------:R-:W-:-:S07]  /*1180*/  IMAD R0, R10, 0x800000, R0 ;  /* 0x008000000a007824 */ /* 0x000fce00078e0200 */
.L_x_17:
[----:B------:R-:W-:Y:S05]  /*1190*/  BSYNC.RECONVERGENT B3 ;  /* 0x0000000000037941 */ /* 0x000fea0003800200 */
.L_x_14:
[----:B------:R-:W-:Y:S05]  /*11a0*/  BRA `(.L_x_18) ;  /* 0x0000000000207947 */ /* 0x000fea0003800000 */
.L_x_13:
[----:B------:R-:W-:-:S04]  /*11b0*/  LOP3.LUT R0, R11, 0x80000000, R10, 0x48, !PT ;  /* 0x800000000b007812 */ /* 0x000fc800078e480a */
[----:B------:R-:W-:Y:S01]  /*11c0*/  LOP3.LUT R0, R0, 0x7f800000, RZ, 0xfc, !PT ;  /* 0x7f80000000007812 */ /* 0x000fe200078efcff */
[----:B------:R-:W-:Y:S06]  /*11d0*/  BRA `(.L_x_18) ;  /* 0x0000000000147947 */ /* 0x000fec0003800000 */
.L_x_12:
[----:B------:R-:W-:Y:S01]  /*11e0*/  LOP3.LUT R0, R11, 0x80000000, R10, 0x48, !PT ;  /* 0x800000000b007812 */ /* 0x000fe200078e480a */
[----:B------:R-:W-:Y:S06]  /*11f0*/  BRA `(.L_x_18) ;  /* 0x00000000000c7947 */ /* 0x000fec0003800000 */
.L_x_11:
[----:B------:R-:W0:Y:S01]  /*1200*/  MUFU.RSQ R0, -QNAN ;  /* 0xffc0000000007908 */ /* 0x000e220000001400 */
[----:B------:R-:W-:Y:S05]  /*1210*/  BRA `(.L_x_18) ;  /* 0x0000000000047947 */ /* 0x000fea0003800000 */
.L_x_10:
[----:B------:R-:W-:-:S07]  /*1220*/  FADD.FTZ R0, R0, R3 ;  /* 0x0000000300007221 */ /* 0x000fce0000010000 */
.L_x_18:
[----:B------:R-:W-:Y:S05]  /*1230*/  BSYNC.RECONVERGENT B2 ;  /* 0x0000000000027941 */ /* 0x000fea0003800200 */
.L_x_8:
[----:B------:R-:W-:-:S04]  /*1240*/  IMAD.MOV.U32 R9, RZ, RZ, 0x0 ;  /* 0x00000000ff097424 */ /* 0x000fc800078e00ff */
[----:B0-----:R-:W-:Y:S05]  /*1250*/  RET.REL.NODEC R8 `(_Z15_u82rgb8_kernelPvS_iiiii) ;  /* 0xffffffec08687950 */ /* 0x001fea0003c3ffff */
.L_x_19:
[----:B------:R-:W-:-:S00]  /*1260*/  BRA `(.L_x_19) ;  /* 0xfffffffc00fc7947 */ /* 0x000fc0000383ffff */
[----:B------:R-:W-:-:S00]  /*1270*/  NOP ;  /* 0x0000000000007918 */ /* 0x000fc00000000000 */
        /* <DEDUP_REMOVED lines=8> */
.L_x_30:


//--------------------- .text._Z13_u82g8_kernelPvS_iiii --------------------------
	.section	.text._Z13_u82g8_kernelPvS_iiii,"ax",@progbits
	.align	128
        .global         _Z13_u82g8_kernelPvS_iiii
        .type           _Z13_u82g8_kernelPvS_iiii,@function
        .size           _Z13_u82g8_kernelPvS_iiii,(.L_x_32 - _Z13_u82g8_kernelPvS_iiii)
        .other          _Z13_u82g8_kernelPvS_iiii,@"STO_CUDA_ENTRY STV_DEFAULT"
_Z13_u82g8_kernelPvS_iiii:
.text._Z13_u82g8_kernelPvS_iiii:
[----:B------:R-:W-:Y:S01]  /*0000*/  LDC R1, c[0x0][0x37c] ;  /* 0x0000df00ff017b82 */ /* 0x000fe20000000800 */
[----:B------:R-:W0:Y:S07]  /*0010*/  S2R R3, SR_TID.X ;  /* 0x0000000000037919 */ /* 0x000e2e0000002100 */
[----:B------:R-:W0:Y:S01]  /*0020*/  S2UR UR4, SR_CTAID.X ;  /* 0x00000000000479c3 */ /* 0x000e220000002500 */
[----:B------:R-:W1:Y:S01]  /*0030*/  LDCU UR5, c[0x0][0x390] ;  /* 0x00007200ff0577ac */ /* 0x000e620008000800 */
[----:B------:R-:W2:Y:S06]  /*0040*/  LDCU.64 UR6, c[0x0][0x380] ;  /* 0x00007000ff0677ac */ /* 0x000eac0008000a00 */
[----:B------:R-:W0:Y:S02]  /*0050*/  LDC R0, c[0x0][0x360] ;  /* 0x0000d800ff007b82 */ /* 0x000e240000000800 */
[----:B0-----:R-:W-:-:S05]  /*0060*/  IMAD R0, R0, UR4, R3 ;  /* 0x0000000400007c24 */ /* 0x001fca000f8e0203 */
[C---:B-1----:R-:W-:Y:S02]  /*0070*/  ISETP.GE.AND P0, PT, R0.reuse, UR5, PT ;  /* 0x0000000500007c0c */ /* 0x042fe4000bf06270 */
[----:B--2---:R-:W-:-:S04]  /*0080*/  IADD3 R2, P1, PT, R0, UR6, RZ ;  /* 0x0000000600027c10 */ /* 0x004fc8000ff3e0ff */
[----:B------:R-:W-:-:S07]  /*0090*/  LEA.HI.X.SX32 R3, R0, UR7, 0x1, P1 ;  /* 0x0000000700037c11 */ /* 0x000fce00088f0eff */
[----:B------:R-:W-:Y:S05]  /*00a0*/  @P0 EXIT ;  /* 0x000000000000094d */ /* 0x000fea0003800000 */
[----:B------:R-:W0:Y:S01]  /*00b0*/  LDCU.64 UR4, c[0x0][0x358] ;  /* 0x00006b00ff0477ac */ /* 0x000e220008000a00 */
[----:B------:R-:W1:Y:S01]  /*00c0*/  LDCU UR6, c[0x0][0x39c] ;  /* 0x00007380ff0677ac */ /* 0x000e620008000800 */
[----:B0-----:R-:W1:Y:S01]  /*00d0*/  LDG.E.U8 R4, desc[UR4][R2.64] ;  /* 0x0000000402047981 */ /* 0x001e62000c1e1100 */
[----:B------:R-:W-:Y:S01]  /*00e0*/  BSSY.RECONVERGENT B0, `(.L_x_20) ;  /* 0x0000026000007945 */ /* 0x000fe20003800200 */
[----:B------:R-:W-:Y:S01]  /*00f0*/  IMAD.MOV.U32 R7, RZ, RZ, 0xff ;  /* 0x000000ffff077424 */ /* 0x000fe200078e00ff */
[C---:B-1----:R-:W-:Y:S02]  /*0100*/  ISETP.GT.AND P1, PT, R4.reuse, UR6, PT ;  /* 0x0000000604007c0c */ /* 0x042fe4000bf24270 */
[----:B------:R-:W-:-:S11]  /*0110*/  ISETP.NE.AND P0, PT, R4, 0xff, PT ;  /* 0x000000ff0400780c */ /* 0x000fd60003f05270 */
        /* <DEDUP_REMOVED lines=11> */
[----:B------:R-:W-:Y:S02]  /*01d0*/  IABS R10, R5 ;  /* 0x00000005000a7213 */ /* 0x000fe40000000000 */
[----:B------:R-:W-:-:S04]  /*01e0*/  LOP3.LUT R5, R5, R6, RZ, 0x3c, !PT ;  /* 0x0000000605057212 */ /* 0x000fc800078e3cff */
[----:B------:R-:W-:Y:S01]  /*01f0*/  ISETP.GE.AND P2, PT, R5, RZ, PT ;  /* 0x000000ff0500720c */ /* 0x000fe20003f46270 */
[----:B0-----:R-:W0:Y:S02]  /*0200*/  MUFU.RCP R7, R7 ;  /* 0x0000000700077308 */ /* 0x001e240000001000 */
[----:B0-----:R-:W-:Y:S02]  /*0210*/  VIADD R3, R7, 0xffffffe ;  /* 0x0ffffffe07037836 */ /* 0x001fe40000000000 */
[----:B------:R-:W-:Y:S02]  /*0220*/  IMAD.MOV R7, RZ, RZ, -R2 ;  /* 0x000000ffff077224 */ /* 0x000fe400078e0a02 */
[----:B------:R-:W-:Y:S02]  /*0230*/  IMAD.MOV.U32 R2, RZ, RZ, RZ ;  /* 0x000000ffff027224 */ /* 0x000fe400078e00ff */
[----:B------:R-:W0:Y:S02]  /*0240*/  F2I.FTZ.U32.TRUNC.NTZ R3, R3 ;  /* 0x0000000300037305 */ /* 0x000e24000021f000 */
[----:B0-----:R-:W-:-:S04]  /*0250*/  IMAD.MOV R9, RZ, RZ, -R3 ;  /* 0x000000ffff097224 */ /* 0x001fc800078e0a03 */
[----:B------:R-:W-:-:S04]  /*0260*/  IMAD R9, R9, R8, RZ ;  /* 0x0000000809097224 */ /* 0x000fc800078e02ff */
[----:B------:R-:W-:-:S04]  /*0270*/  IMAD.HI.U32 R2, R3, R9, R2 ;  /* 0x0000000903027227 */ /* 0x000fc800078e0002 */
[----:B------:R-:W-:-:S04]  /*0280*/  IMAD.MOV.U32 R3, RZ, RZ, R10 ;  /* 0x000000ffff037224 */ /* 0x000fc800078e000a */
        /* <DEDUP_REMOVED lines=11> */
.L_x_21:
[----:B------:R-:W-:Y:S05]  /*0340*/  BSYNC.RECONVERGENT B0 ;  /* 0x0000000000007941 */ /* 0x000fea0003800200 */
.L_x_20:
[----:B------:R-:W-:Y:S05]  /*0350*/  @P0 BRA `(.L_x_22) ;  /* 0x0000000000280947 */ /* 0x000fea0003800000 */
[----:B------:R-:W0:Y:S01]  /*0360*/  LDCU.64 UR6, c[0x0][0x388] ;  /* 0x00007100ff0677ac */ /* 0x000e220008000a00 */
[----:B------:R-:W-:Y:S02]  /*0370*/  IMAD R0, R0, 0x3, RZ ;  /* 0x0000000300007824 */ /* 0x000fe400078e02ff */
[----:B------:R-:W-:-:S03]  /*0380*/  IMAD.MOV.U32 R4, RZ, RZ, 0xff ;  /* 0x000000ffff047424 */ /* 0x000fc600078e00ff */
[----:B0-----:R-:W-:-:S04]  /*0390*/  IADD3 R2, P0, PT, R0, UR6, RZ ;  /* 0x0000000600027c10 */ /* 0x001fc8000ff1e0ff */
[----:B------:R-:W-:Y:S02]  /*03a0*/  LEA.HI.X.SX32 R3, R0, UR7, 0x1, P0 ;  /* 0x0000000700037c11 */ /* 0x000fe400080f0eff */
[----:B------:R-:W-:-:S03]  /*03b0*/  PRMT R0, R4, 0x7610, R0 ;  /* 0x0000761004007816 */ /* 0x000fc60000000000 */
[----:B------:R-:W-:Y:S04]  /*03c0*/  STG.E.U8 desc[UR4][R2.64+0x1], RZ ;  /* 0x000001ff02007986 */ /* 0x000fe8000c101104 */
[----:B------:R-:W-:Y:S04]  /*03d0*/  STG.E.U8 desc[UR4][R2.64], R0 ;  /* 0x0000000002007986 */ /* 0x000fe8000c101104 */
[----:B------:R-:W-:Y:S01]  /*03e0*/  STG.E.U8 desc[UR4][R2.64+0x2], RZ ;  /* 0x000002ff02007986 */ /* 0x000fe2000c101104 */
[----:B------:R-:W-:Y:S05]  /*03f0*/  EXIT ;  /* 0x000000000000794d */ /* 0x000fea0003800000 */
.L_x_22:
[----:B------:R-:W0:Y:S02]  /*0400*/  LDCU UR6, c[0x0][0x394] ;  /* 0x00007280ff0677ac */ /* 0x000e240008000800 */
[----:B0-----:R-:W-:-:S13]  /*0410*/  ISETP.GE.AND P0, PT, R4, UR6, PT ;  /* 0x0000000604007c0c */ /* 0x001fda000bf06270 */
[----:B------:R-:W-:Y:S05]  /*0420*/  @P0 BRA `(.L_x_23) ;  /* 0x0000000000300947 */ /* 0x000fea0003800000 */
[----:B------:R-:W-:Y:S01]  /*0430*/  LOP3.LUT R6, R7, 0xff, RZ, 0xc0, !PT ;  /* 0x000000ff07067812 */ /* 0x000fe200078ec0ff */
[----:B------:R-:W0:Y:S01]  /*0440*/  LDCU.64 UR6, c[0x0][0x388] ;  /* 0x00007100ff0677ac */ /* 0x000e220008000a00 */
[----:B------:R-:W-:Y:S02]  /*0450*/  IMAD R0, R0, 0x3, RZ ;  /* 0x0000000300007824 */ /* 0x000fe400078e02ff */
[----:B------:R-:W1:Y:S02]  /*0460*/  I2F.F64.U16 R2, R6 ;  /* 0x0000000600027312 */ /* 0x000e640000101800 */
[----:B-1----:R-:W-:Y:S01]  /*0470*/  DMUL R2, R2, 0.75 ;  /* 0x3fe8000002027828 */ /* 0x002fe20000000000 */
[----:B0-----:R-:W-:-:S04]  /*0480*/  IADD3 R4, P0, PT, R0, UR6, RZ ;  /* 0x0000000600047c10 */ /* 0x001fc8000ff1e0ff */
[----:B------:R-:W-:-:S05]  /*0490*/  LEA.HI.X.SX32 R5, R0, UR7, 0x1, P0 ;  /* 0x0000000700057c11 */ /* 0x000fca00080f0eff */
[----:B------:R-:W0:Y:S01]  /*04a0*/  F2I.U32.F64.TRUNC R3, R2 ;  /* 0x0000000200037311 */ /* 0x000e22000030d000 */
[----:B------:R-:W-:Y:S04]  /*04b0*/  STG.E.U8 desc[UR4][R4.64+0x2], R7 ;  /* 0x0000020704007986 */ /* 0x000fe8000c101104 */
[----:B0-----:R-:W-:Y:S04]  /*04c0*/  STG.E.U8 desc[UR4][R4.64], R3 ;  /* 0x0000000304007986 */ /* 0x001fe8000c101104 */
[----:B------:R-:W-:Y:S01]  /*04d0*/  STG.E.U8 desc[UR4][R4.64+0x1], R3 ;  /* 0x0000010304007986 */ /* 0x000fe2000c101104 */
[----:B------:R-:W-:Y:S05]  /*04e0*/  EXIT ;  /* 0x000000000000794d */ /* 0x000fea0003800000 */
.L_x_23:
[----:B------:R-:W0:Y:S01]  /*04f0*/  LDCU.64 UR6, c[0x0][0x388] ;  /* 0x00007100ff0677ac */ /* 0x000e220008000a00 */
[----:B------:R-:W-:-:S05]  /*0500*/  IMAD R0, R0, 0x3, RZ ;  /* 0x0000000300007824 */ /* 0x000fca00078e02ff */
[----:B0-----:R-:W-:-:S04]  /*0510*/  IADD3 R2, P0, PT, R0, UR6, RZ ;  /* 0x0000000600027c10 */ /* 0x001fc8000ff1e0ff */
[----:B------:R-:W-:-:S05]  /*0520*/  LEA.HI.X.SX32 R3, R0, UR7, 0x1, P0 ;  /* 0x0000000700037c11 */ /* 0x000fca00080f0eff */
[----:B------:R-:W-:Y:S04]  /*0530*/  STG.E.U8 desc[UR4][R2.64], R7 ;  /* 0x0000000702007986 */ /* 0x000fe8000c101104 */
[----:B------:R-:W-:Y:S04]  /*0540*/  STG.E.U8 desc[UR4][R2.64+0x1], R7 ;  /* 0x0000010702007986 */ /* 0x000fe8000c101104 */
[----:B------:R-:W-:Y:S01]  /*0550*/  STG.E.U8 desc[UR4][R2.64+0x2], R7 ;  /* 0x0000020702007986 */ /* 0x000fe2000c101104 */
[----:B------:R-:W-:Y:S05]  /*0560*/  EXIT ;  /* 0x000000000000794d */ /* 0x000fea0003800000 */
.L_x_24:
        /* <DEDUP_REMOVED lines=9> */
.L_x_32:


//--------------------- .text._Z14_u162g8_kernelPvS_iiii --------------------------
	.section	.text._Z14_u162g8_kernelPvS_iiii,"ax",@progbits
	.align	128
        .global         _Z14_u162g8_kernelPvS_iiii
        .type           _Z14_u162g8_kernelPvS_iiii,@function
        .size           _Z14_u162g8_kernelPvS_iiii,(.L_x_33 - _Z14_u162g8_kernelPvS_iiii)
        .other          _Z14_u162g8_kernelPvS_iiii,@"STO_CUDA_ENTRY STV_DEFAULT"
_Z14_u162g8_kernelPvS_iiii:
.text._Z14_u162g8_kernelPvS_iiii:
[----:B------:R-:W-:Y:S01]  /*0000*/  LDC R1, c[0x0][0x37c] ;  /* 0x0000df00ff017b82 */ /* 0x000fe20000000800 */
[----:B------:R-:W0:Y:S07]  /*0010*/  S2R R3, SR_TID.X ;  /* 0x0000000000037919 */ /* 0x000e2e0000002100 */
[----:B------:R-:W0:Y:S01]  /*0020*/  S2UR UR4, SR_CTAID.X ;  /* 0x00000000000479c3 */ /* 0x000e220000002500 */
[----:B------:R-:W1:Y:S07]  /*0030*/  LDCU UR5, c[0x0][0x390] ;  /* 0x00007200ff0577ac */ /* 0x000e6e0008000800 */
[----:B------:R-:W0:Y:S02]  /*0040*/  LDC R0, c[0x0][0x360] ;  /* 0x0000d800ff007b82 */ /* 0x000e240000000800 */
[----:B0-----:R-:W-:-:S05]  /*0050*/  IMAD R0, R0, UR4, R3 ;  /* 0x0000000400007c24 */ /* 0x001fca000f8e0203 */
[----:B-1----:R-:W-:-:S13]  /*0060*/  ISETP.GE.AND P0, PT, R0, UR5, PT ;  /* 0x0000000500007c0c */ /* 0x002fda000bf06270 */
[----:B------:R-:W-:Y:S05]  /*0070*/  @P0 EXIT ;  /* 0x000000000000094d */ /* 0x000fea0003800000 */
[----:B------:R-:W0:Y:S01]  /*0080*/  LDC.64 R2, c[0x0][0x380] ;  /* 0x0000e000ff027b82 */ /* 0x000e220000000a00 */
[----:B------:R-:W1:Y:S01]  /*0090*/  LDCU.64 UR4, c[0x0][0x358] ;  /* 0x00006b00ff0477ac */ /* 0x000e620008000a00 */
[----:B------:R-:W2:Y:S01]  /*00a0*/  LDCU UR6, c[0x0][0x39c] ;  /* 0x00007380ff0677ac */ /* 0x000ea20008000800 */
[----:B0-----:R-:W-:-:S06]  /*00b0*/  IMAD.WIDE R2, R0, 0x2, R2 ;  /* 0x0000000200027825 */ /* 0x001fcc00078e0202 */
[----:B-1----:R-:W2:Y:S01]  /*00c0*/  LDG.E.U16 R2, desc[UR4][R2.64] ;  /* 0x0000000402027981 */ /* 0x002ea2000c1e1500 */
[----:B------:R-:W-:Y:S01]  /*00d0*/  BSSY.RECONVERGENT B0, `(.L_x_25) ;  /* 0x0000028000007945 */ /* 0x000fe20003800200 */
[----:B------:R-:W-:Y:S01]  /*00e0*/  IMAD.MOV.U32 R7, RZ, RZ, 0xff ;  /* 0x000000ffff077424 */ /* 0x000fe200078e00ff */
[C---:B--2---:R-:W-:Y:S02]  /*00f0*/  ISETP.GT.AND P1, PT, R2.reuse, UR6, PT ;  /* 0x0000000602007c0c */ /* 0x044fe4000bf24270 */
[----:B------:R-:W-:-:S04]  /*0100*/  PRMT R4, R2, 0x9910, RZ ;  /* 0x0000991002047816 */ /* 0x000fc800000000ff */
[----:B------:R-:W-:-:S07]  /*0110*/  ISETP.NE.AND P0, PT, R4, 0xfff, PT ;  /* 0x00000fff0400780c */ /* 0x000fce0003f05270 */
[----:B------:R-:W-:Y:S06]  /*0120*/  @P1 BRA `(.L_x_26) ;  /* 0x0000000000881947 */ /* 0x000fec0003800000 */
[----:B------:R-:W0:Y:S01]  /*0130*/  LDC R3, c[0x0][0x398] ;  /* 0x0000e600ff037b82 */ /* 0x000e220000000800 */
[----:B------:R-:W-:Y:S02]  /*0140*/  PRMT R7, RZ, 0x7610, R7 ;  /* 0x00007610ff077816 */ /* 0x000fe40000000007 */
[----:B0-----:R-:W-:-:S13]  /*0150*/  ISETP.GE.AND P1, PT, R2, R3, PT ;  /* 0x000000030200720c */ /* 0x001fda0003f26270 */
[----:B------:R-:W-:Y:S05]  /*0160*/  @!P1 BRA `(.L_x_26) ;  /* 0x0000000000789947 */ /* 0x000fea0003800000 */
[----:B------:R-:W-:Y:S01]  /*0170*/  IADD3 R6, PT, PT, -R3, UR6, RZ ;  /* 0x0000000603067c10 */ /* 0x000fe2000fffe1ff */
[----:B------:R-:W-:-:S03]  /*0180*/  IMAD.IADD R3, R2, 0x1, -R3 ;  /* 0x0000000102037824 */ /* 0x000fc600078e0a03 */
[-C--:B------:R-:W-:Y:S01]  /*0190*/  IABS R9, R6.reuse ;  /* 0x0000000600097213 */ /* 0x080fe20000000000 */
[----:B------:R-:W-:Y:S01]  /*01a0*/  IMAD.SHL.U32 R3, R3, 0x1000, RZ ;  /* 0x0000100003037824 */ /* 0x000fe200078e00ff */
[----:B------:R-:W-:Y:S02]  /*01b0*/  IABS R10, R6 ;  /* 0x00000006000a7213 */ /* 0x000fe40000000000 */
[----:B------:R-:W0:Y:S08]  /*01c0*/  I2F.RP R7, R9 ;  /* 0x0000000900077306 */ /* 0x000e300000209400 */
[----:B0-----:R-:W0:Y:S02]  /*01d0*/  MUFU.RCP R7, R7 ;  /* 0x0000000700077308 */ /* 0x001e240000001000 */
[----:B0-----:R-:W-:-:S02]  /*01e0*/  VIADD R4, R7, 0xffffffe ;  /* 0x0ffffffe07047836 */ /* 0x001fc40000000000 */
[----:B------:R-:W-:-:S04]  /*01f0*/  IMAD.MOV R7, RZ, RZ, -R10 ;  /* 0x000000ffff077224 */ /* 0x000fc800078e0a0a */
        /* <DEDUP_REMOVED lines=19> */
[----:B------:R-:W-:-:S04]  /*0330*/  SHF.R.U32.HI R5, RZ, 0x4, R5 ;  /* 0x00000004ff057819 */ /* 0x000fc80000011605 */
[----:B------:R-:W-:-:S07]  /*0340*/  PRMT R7, R5, 0x7610, R7 ;  /* 0x0000761005077816 */ /* 0x000fce0000000007 */
.L_x_26:
[----:B------:R-:W-:Y:S05]  /*0350*/  BSYNC.RECONVERGENT B0 ;  /* 0x0000000000007941 */ /* 0x000fea0003800200 */
.L_x_25:
        /* <DEDUP_REMOVED lines=11> */
.L_x_27:
        /* <DEDUP_REMOVED lines=15> */
.L_x_28:
        /* <DEDUP_REMOVED lines=8> */
.L_x_29:
        /* <DEDUP_REMOVED lines=16> */
.L_x_33:


//--------------------- .nv.shared.reserved.0     --------------------------
	.section	.nv.shared.reserved.0,"aw",@nobits
	.weak		__nv_reservedSMEM_offset_0_alias
	.size		__nv_reservedSMEM_offset_0_alias, 0, 64
	.other		__nv_reservedSMEM_offset_0_alias,@"STO_CUDA_RESERVED_SHARED STV_DEFAULT"
__nv_reservedSMEM_offset_0_alias:
	.zero		0
	.zero		64


//--------------------- .nv.constant0._Z15_u82rgb8_kernelPvS_iiiii --------------------------
	.section	.nv.constant0._Z15_u82rgb8_kernelPvS_iiiii,"a",@progbits
	.sectionflags	@""
	.align	4
.nv.constant0._Z15_u82rgb8_kernelPvS_iiiii:
	.zero		932


//--------------------- .nv.constant0._Z13_u82g8_kernelPvS_iiii --------------------------
	.section	.nv.constant0._Z13_u82g8_kernelPvS_iiii,"a",@progbits
	.sectionflags	@""
	.align	4
.nv.constant0._Z13_u82g8_kernelPvS_iiii:
	.zero		928


//--------------------- .nv.constant0._Z14_u162g8_kernelPvS_iiii --------------------------
	.section	.nv.constant0._Z14_u162g8_kernelPvS_iiii,"a",@progbits
	.sectionflags	@""
	.align	4
.nv.constant0._Z14_u162g8_kernelPvS_iiii:
	.zero		928


//--------------------- SYMBOLS --------------------------

	.type		.nv.reservedSmem.offset0,@object
	.size		.nv.reservedSmem.offset0,0x4
